//
// Generated by NVIDIA NVVM Compiler
//
// Compiler Build ID: CL-36424714
// Cuda compilation tools, release 13.0, V13.0.88
// Based on NVVM 20.0.0
//

.version 9.0
.target sm_100
.address_size 64

	// .globl	_Z20gaussian_blur_kernelPhS_ii
.const .align 4 .b8 gauss_matrix[100] = {2, 0, 0, 0, 4, 0, 0, 0, 5, 0, 0, 0, 4, 0, 0, 0, 2, 0, 0, 0, 4, 0, 0, 0, 9, 0, 0, 0, 12, 0, 0, 0, 9, 0, 0, 0, 4, 0, 0, 0, 5, 0, 0, 0, 12, 0, 0, 0, 15, 0, 0, 0, 12, 0, 0, 0, 5, 0, 0, 0, 4, 0, 0, 0, 9, 0, 0, 0, 12, 0, 0, 0, 9, 0, 0, 0, 4, 0, 0, 0, 2, 0, 0, 0, 4, 0, 0, 0, 5, 0, 0, 0, 4, 0, 0, 0, 2};
.const .align 4 .b8 horizontal_sobel_matrix[36] = {255, 255, 255, 255, 0, 0, 0, 0, 255, 255, 255, 255, 0, 0, 0, 0, 1, 0, 0, 0, 0, 0, 0, 0, 1};
.const .align 4 .b8 vertical_sobel_matrix[36] = {255, 255, 255, 255, 254, 255, 255, 255, 255, 255, 255, 255, 0, 0, 0, 0, 0, 0, 0, 0, 0, 0, 0, 0, 1, 0, 0, 0, 2, 0, 0, 0, 1};
// _ZZ7kernel1PiS_iiE8sChanged_$_0 has been demoted
// _ZZ7kernel1PiS_iiE8s_labels has been demoted
// _ZZ7kernel1PiS_iiE11s_gradients has been demoted
// _ZZ7kernel2PiS_iiiE9s_changed_$_0 has been demoted

.visible .entry _Z20gaussian_blur_kernelPhS_ii(
	.param .u64 .ptr .align 1 _Z20gaussian_blur_kernelPhS_ii_param_0,
	.param .u64 .ptr .align 1 _Z20gaussian_blur_kernelPhS_ii_param_1,
	.param .u32 _Z20gaussian_blur_kernelPhS_ii_param_2,
	.param .u32 _Z20gaussian_blur_kernelPhS_ii_param_3
)
{
	.reg .pred 	%p<36>;
	.reg .b32 	%r<160>;
	.reg .b64 	%rd<33>;
	.reg .b64 	%fd<3>;

	ld.param.u64 	%rd9, [_Z20gaussian_blur_kernelPhS_ii_param_0];
	ld.param.u64 	%rd8, [_Z20gaussian_blur_kernelPhS_ii_param_1];
	ld.param.u32 	%r57, [_Z20gaussian_blur_kernelPhS_ii_param_2];
	cvta.to.global.u64 	%rd1, %rd9;
	mov.u32 	%r59, %ctaid.x;
	shl.b32 	%r60, %r59, 4;
	mov.u32 	%r61, %tid.x;
	add.s32 	%r62, %r60, %r61;
	mov.u32 	%r63, %ctaid.y;
	shl.b32 	%r64, %r63, 4;
	mov.u32 	%r65, %tid.y;
	add.s32 	%r66, %r64, %r65;
	mul.lo.s32 	%r2, %r57, %r66;
	add.s32 	%r3, %r2, %r62;
	add.s32 	%r67, %r62, -2;
	setp.lt.s32 	%p6, %r62, 2;
	setp.ge.s32 	%p7, %r67, %r57;
	or.pred  	%p1, %p6, %p7;
	setp.lt.u32 	%p8, %r66, 2;
	or.pred  	%p9, %p1, %p8;
	add.s32 	%r68, %r66, -2;
	mul.lo.s32 	%r4, %r57, %r68;
	cvt.s64.s32 	%rd2, %r62;
	cvt.s64.s32 	%rd10, %r4;
	add.s64 	%rd11, %rd10, %rd2;
	add.s64 	%rd3, %rd1, %rd11;
	mov.b32 	%r136, 0;
	@%p9 bra 	$L__BB0_2;
	ld.const.u32 	%r69, [gauss_matrix];
	ld.global.u8 	%r70, [%rd3+-2];
	mul.lo.s32 	%r136, %r69, %r70;
$L__BB0_2:
	setp.eq.s32 	%p10, %r66, 0;
	or.pred  	%p11, %p1, %p10;
	sub.s32 	%r7, %r2, %r57;
	cvt.s64.s32 	%rd12, %r7;
	add.s64 	%rd13, %rd12, %rd2;
	add.s64 	%rd4, %rd1, %rd13;
	@%p11 bra 	$L__BB0_4;
	ld.const.u32 	%r71, [gauss_matrix+20];
	ld.global.u8 	%r72, [%rd4+-2];
	mad.lo.s32 	%r136, %r71, %r72, %r136;
$L__BB0_4:
	cvt.s64.s32 	%rd14, %r2;
	add.s64 	%rd15, %rd14, %rd2;
	add.s64 	%rd5, %rd1, %rd15;
	@%p1 bra 	$L__BB0_6;
	ld.const.u32 	%r73, [gauss_matrix+40];
	ld.global.u8 	%r74, [%rd5+-2];
	mad.lo.s32 	%r136, %r73, %r74, %r136;
$L__BB0_6:
	add.s32 	%r75, %r2, %r57;
	cvt.s64.s32 	%rd16, %r75;
	add.s64 	%rd17, %rd16, %rd2;
	add.s64 	%rd6, %rd1, %rd17;
	@%p1 bra 	$L__BB0_8;
	ld.const.u32 	%r76, [gauss_matrix+60];
	ld.global.u8 	%r77, [%rd6+-2];
	mad.lo.s32 	%r136, %r76, %r77, %r136;
$L__BB0_8:
	shl.b32 	%r78, %r57, 1;
	add.s32 	%r14, %r2, %r78;
	cvt.s64.s32 	%rd18, %r14;
	add.s64 	%rd19, %rd18, %rd2;
	add.s64 	%rd7, %rd1, %rd19;
	@%p1 bra 	$L__BB0_10;
	ld.const.u32 	%r79, [gauss_matrix+80];
	ld.global.u8 	%r80, [%rd7+-2];
	mad.lo.s32 	%r136, %r79, %r80, %r136;
$L__BB0_10:
	cvt.u32.u64 	%r81, %rd2;
	setp.lt.u32 	%p12, %r66, 2;
	setp.lt.s32 	%p13, %r81, 1;
	setp.gt.s32 	%p14, %r81, %r57;
	or.pred  	%p2, %p13, %p14;
	or.pred  	%p15, %p2, %p12;
	@%p15 bra 	$L__BB0_12;
	ld.const.u32 	%r82, [gauss_matrix+4];
	ld.global.u8 	%r83, [%rd3+-1];
	mad.lo.s32 	%r136, %r82, %r83, %r136;
$L__BB0_12:
	setp.eq.s32 	%p16, %r66, 0;
	or.pred  	%p17, %p2, %p16;
	@%p17 bra 	$L__BB0_14;
	ld.const.u32 	%r84, [gauss_matrix+24];
	ld.global.u8 	%r85, [%rd4+-1];
	mad.lo.s32 	%r136, %r84, %r85, %r136;
$L__BB0_14:
	@%p2 bra 	$L__BB0_16;
	ld.const.u32 	%r86, [gauss_matrix+44];
	ld.global.u8 	%r87, [%rd5+-1];
	mad.lo.s32 	%r136, %r86, %r87, %r136;
$L__BB0_16:
	@%p2 bra 	$L__BB0_18;
	ld.const.u32 	%r88, [gauss_matrix+64];
	ld.global.u8 	%r89, [%rd6+-1];
	mad.lo.s32 	%r136, %r88, %r89, %r136;
$L__BB0_18:
	@%p2 bra 	$L__BB0_20;
	ld.const.u32 	%r90, [gauss_matrix+84];
	ld.global.u8 	%r91, [%rd7+-1];
	mad.lo.s32 	%r136, %r90, %r91, %r136;
$L__BB0_20:
	setp.lt.u32 	%p18, %r66, 2;
	setp.lt.s32 	%p19, %r81, 0;
	setp.ge.s32 	%p20, %r81, %r57;
	or.pred  	%p3, %p19, %p20;
	or.pred  	%p21, %p3, %p18;
	@%p21 bra 	$L__BB0_22;
	add.s32 	%r94, %r4, %r81;
	ld.const.u32 	%r95, [gauss_matrix+8];
	cvt.s64.s32 	%rd20, %r94;
	add.s64 	%rd21, %rd1, %rd20;
	ld.global.u8 	%r96, [%rd21];
	mad.lo.s32 	%r136, %r95, %r96, %r136;
$L__BB0_22:
	setp.eq.s32 	%p22, %r66, 0;
	or.pred  	%p23, %p3, %p22;
	@%p23 bra 	$L__BB0_24;
	add.s32 	%r98, %r7, %r81;
	ld.const.u32 	%r99, [gauss_matrix+28];
	cvt.s64.s32 	%rd22, %r98;
	add.s64 	%rd23, %rd1, %rd22;
	ld.global.u8 	%r100, [%rd23];
	mad.lo.s32 	%r136, %r99, %r100, %r136;
$L__BB0_24:
	@%p3 bra 	$L__BB0_26;
	ld.const.u32 	%r101, [gauss_matrix+48];
	cvt.s64.s32 	%rd24, %r3;
	add.s64 	%rd25, %rd1, %rd24;
	ld.global.u8 	%r102, [%rd25];
	mad.lo.s32 	%r136, %r101, %r102, %r136;
$L__BB0_26:
	@%p3 bra 	$L__BB0_28;
	add.s32 	%r103, %r3, %r57;
	ld.const.u32 	%r104, [gauss_matrix+68];
	cvt.s64.s32 	%rd26, %r103;
	add.s64 	%rd27, %rd1, %rd26;
	ld.global.u8 	%r105, [%rd27];
	mad.lo.s32 	%r136, %r104, %r105, %r136;
$L__BB0_28:
	@%p3 bra 	$L__BB0_30;
	add.s32 	%r107, %r14, %r81;
	ld.const.u32 	%r108, [gauss_matrix+88];
	cvt.s64.s32 	%rd28, %r107;
	add.s64 	%rd29, %rd1, %rd28;
	ld.global.u8 	%r109, [%rd29];
	mad.lo.s32 	%r136, %r108, %r109, %r136;
$L__BB0_30:
	setp.lt.u32 	%p24, %r66, 2;
	add.s32 	%r111, %r81, 1;
	setp.lt.s32 	%p25, %r81, -1;
	setp.ge.s32 	%p26, %r111, %r57;
	or.pred  	%p4, %p25, %p26;
	or.pred  	%p27, %p4, %p24;
	@%p27 bra 	$L__BB0_32;
	ld.const.u32 	%r112, [gauss_matrix+12];
	ld.global.u8 	%r113, [%rd3+1];
	mad.lo.s32 	%r136, %r112, %r113, %r136;
$L__BB0_32:
	setp.eq.s32 	%p28, %r66, 0;
	or.pred  	%p29, %p4, %p28;
	@%p29 bra 	$L__BB0_34;
	ld.const.u32 	%r114, [gauss_matrix+32];
	ld.global.u8 	%r115, [%rd4+1];
	mad.lo.s32 	%r136, %r114, %r115, %r136;
$L__BB0_34:
	@%p4 bra 	$L__BB0_36;
	ld.const.u32 	%r116, [gauss_matrix+52];
	ld.global.u8 	%r117, [%rd5+1];
	mad.lo.s32 	%r136, %r116, %r117, %r136;
$L__BB0_36:
	@%p4 bra 	$L__BB0_38;
	ld.const.u32 	%r118, [gauss_matrix+72];
	ld.global.u8 	%r119, [%rd6+1];
	mad.lo.s32 	%r136, %r118, %r119, %r136;
$L__BB0_38:
	@%p4 bra 	$L__BB0_40;
	ld.const.u32 	%r120, [gauss_matrix+92];
	ld.global.u8 	%r121, [%rd7+1];
	mad.lo.s32 	%r136, %r120, %r121, %r136;
$L__BB0_40:
	setp.lt.u32 	%p30, %r66, 2;
	add.s32 	%r123, %r81, 2;
	setp.lt.s32 	%p31, %r81, -2;
	setp.ge.s32 	%p32, %r123, %r57;
	or.pred  	%p5, %p31, %p32;
	or.pred  	%p33, %p5, %p30;
	@%p33 bra 	$L__BB0_42;
	ld.const.u32 	%r124, [gauss_matrix+16];
	ld.global.u8 	%r125, [%rd3+2];
	mad.lo.s32 	%r136, %r124, %r125, %r136;
$L__BB0_42:
	setp.eq.s32 	%p34, %r66, 0;
	or.pred  	%p35, %p5, %p34;
	@%p35 bra 	$L__BB0_44;
	ld.const.u32 	%r126, [gauss_matrix+36];
	ld.global.u8 	%r127, [%rd4+2];
	mad.lo.s32 	%r136, %r126, %r127, %r136;
$L__BB0_44:
	@%p5 bra 	$L__BB0_46;
	ld.const.u32 	%r128, [gauss_matrix+56];
	ld.global.u8 	%r129, [%rd5+2];
	mad.lo.s32 	%r136, %r128, %r129, %r136;
$L__BB0_46:
	@%p5 bra 	$L__BB0_48;
	ld.const.u32 	%r130, [gauss_matrix+76];
	ld.global.u8 	%r131, [%rd6+2];
	mad.lo.s32 	%r136, %r130, %r131, %r136;
$L__BB0_48:
	@%p5 bra 	$L__BB0_50;
	ld.const.u32 	%r132, [gauss_matrix+96];
	ld.global.u8 	%r133, [%rd7+2];
	mad.lo.s32 	%r136, %r132, %r133, %r136;
$L__BB0_50:
	cvta.to.global.u64 	%rd30, %rd8;
	cvt.rn.f64.s32 	%fd1, %r136;
	mul.f64 	%fd2, %fd1, 0d3F79C2D14EE4A102;
	cvt.rzi.u32.f64 	%r134, %fd2;
	cvt.s64.s32 	%rd31, %r3;
	add.s64 	%rd32, %rd30, %rd31;
	st.global.u8 	[%rd32], %r134;
	ret;

}
	// .globl	_Z29remove_non_edge_pixels_kernelPiiii
.visible .entry _Z29remove_non_edge_pixels_kernelPiiii(
	.param .u64 .ptr .align 1 _Z29remove_non_edge_pixels_kernelPiiii_param_0,
	.param .u32 _Z29remove_non_edge_pixels_kernelPiiii_param_1,
	.param .u32 _Z29remove_non_edge_pixels_kernelPiiii_param_2,
	.param .u32 _Z29remove_non_edge_pixels_kernelPiiii_param_3
)
{
	.reg .pred 	%p<2>;
	.reg .b32 	%r<14>;
	.reg .b64 	%rd<5>;

	ld.param.u64 	%rd1, [_Z29remove_non_edge_pixels_kernelPiiii_param_0];
	ld.param.u32 	%r1, [_Z29remove_non_edge_pixels_kernelPiiii_param_1];
	ld.param.u32 	%r2, [_Z29remove_non_edge_pixels_kernelPiiii_param_3];
	cvta.to.global.u64 	%rd2, %rd1;
	mov.u32 	%r3, %ctaid.x;
	shl.b32 	%r4, %r3, 4;
	mov.u32 	%r5, %tid.x;
	add.s32 	%r6, %r4, %r5;
	mov.u32 	%r7, %ctaid.y;
	shl.b32 	%r8, %r7, 4;
	mov.u32 	%r9, %tid.y;
	add.s32 	%r10, %r8, %r9;
	mad.lo.s32 	%r11, %r1, %r10, %r6;
	mul.wide.s32 	%rd3, %r11, 4;
	add.s64 	%rd4, %rd2, %rd3;
	ld.global.u32 	%r12, [%rd4];
	setp.lt.s32 	%p1, %r12, %r2;
	selp.b32 	%r13, 0, %r12, %p1;
	st.global.u32 	[%rd4], %r13;
	ret;

}
	// .globl	_Z27gradient_calculation_kernelPhPiiib
.visible .entry _Z27gradient_calculation_kernelPhPiiib(
	.param .u64 .ptr .align 1 _Z27gradient_calculation_kernelPhPiiib_param_0,
	.param .u64 .ptr .align 1 _Z27gradient_calculation_kernelPhPiiib_param_1,
	.param .u32 _Z27gradient_calculation_kernelPhPiiib_param_2,
	.param .u32 _Z27gradient_calculation_kernelPhPiiib_param_3,
	.param .u8 _Z27gradient_calculation_kernelPhPiiib_param_4
)
{
	.reg .pred 	%p<47>;
	.reg .b16 	%rs<3>;
	.reg .b32 	%r<150>;
	.reg .b32 	%f<36>;
	.reg .b64 	%rd<41>;
	.reg .b64 	%fd<3>;

	ld.param.u64 	%rd15, [_Z27gradient_calculation_kernelPhPiiib_param_0];
	ld.param.u64 	%rd16, [_Z27gradient_calculation_kernelPhPiiib_param_1];
	ld.param.u32 	%r52, [_Z27gradient_calculation_kernelPhPiiib_param_2];
	cvta.to.global.u64 	%rd1, %rd16;
	cvta.to.global.u64 	%rd2, %rd15;
	mov.u32 	%r54, %ctaid.x;
	shl.b32 	%r55, %r54, 4;
	mov.u32 	%r56, %tid.x;
	add.s32 	%r57, %r55, %r56;
	mov.u32 	%r58, %ctaid.y;
	shl.b32 	%r59, %r58, 4;
	mov.u32 	%r60, %tid.y;
	add.s32 	%r61, %r59, %r60;
	mul.lo.s32 	%r2, %r52, %r61;
	add.s32 	%r3, %r2, %r57;
	setp.lt.s32 	%p6, %r57, 1;
	setp.gt.s32 	%p7, %r57, %r52;
	or.pred  	%p1, %p6, %p7;
	setp.eq.s32 	%p8, %r61, 0;
	or.pred  	%p9, %p1, %p8;
	sub.s32 	%r4, %r2, %r52;
	cvt.s64.s32 	%rd3, %r57;
	cvt.s64.s32 	%rd17, %r4;
	add.s64 	%rd4, %rd17, %rd3;
	add.s64 	%rd5, %rd2, %rd4;
	mov.b32 	%r132, 0;
	@%p9 bra 	$L__BB2_2;
	ld.const.u32 	%r62, [horizontal_sobel_matrix];
	ld.global.u8 	%r63, [%rd5+-1];
	mul.lo.s32 	%r132, %r62, %r63;
$L__BB2_2:
	cvt.s64.s32 	%rd18, %r2;
	add.s64 	%rd6, %rd18, %rd3;
	add.s64 	%rd7, %rd2, %rd6;
	@%p1 bra 	$L__BB2_4;
	ld.const.u32 	%r64, [horizontal_sobel_matrix+12];
	ld.global.u8 	%r65, [%rd7+-1];
	mad.lo.s32 	%r132, %r64, %r65, %r132;
$L__BB2_4:
	add.s32 	%r9, %r2, %r52;
	cvt.s64.s32 	%rd19, %r9;
	add.s64 	%rd8, %rd19, %rd3;
	add.s64 	%rd9, %rd2, %rd8;
	@%p1 bra 	$L__BB2_6;
	ld.const.u32 	%r66, [horizontal_sobel_matrix+24];
	ld.global.u8 	%r67, [%rd9+-1];
	mad.lo.s32 	%r132, %r66, %r67, %r132;
$L__BB2_6:
	cvt.u32.u64 	%r68, %rd3;
	setp.eq.s32 	%p10, %r61, 0;
	setp.lt.s32 	%p11, %r68, 0;
	setp.ge.s32 	%p12, %r68, %r52;
	or.pred  	%p2, %p11, %p12;
	or.pred  	%p3, %p2, %p10;
	add.s32 	%r69, %r4, %r68;
	cvt.s64.s32 	%rd20, %r69;
	add.s64 	%rd10, %rd2, %rd20;
	@%p3 bra 	$L__BB2_8;
	ld.const.u32 	%r70, [horizontal_sobel_matrix+4];
	ld.global.u8 	%r71, [%rd10];
	mad.lo.s32 	%r132, %r70, %r71, %r132;
$L__BB2_8:
	cvt.s64.s32 	%rd21, %r3;
	add.s64 	%rd11, %rd2, %rd21;
	@%p2 bra 	$L__BB2_10;
	ld.const.u32 	%r72, [horizontal_sobel_matrix+16];
	ld.global.u8 	%r73, [%rd11];
	mad.lo.s32 	%r132, %r72, %r73, %r132;
$L__BB2_10:
	add.s32 	%r74, %r3, %r52;
	cvt.s64.s32 	%rd22, %r74;
	add.s64 	%rd12, %rd2, %rd22;
	@%p2 bra 	$L__BB2_12;
	ld.const.u32 	%r75, [horizontal_sobel_matrix+28];
	ld.global.u8 	%r76, [%rd12];
	mad.lo.s32 	%r132, %r75, %r76, %r132;
$L__BB2_12:
	cvt.u32.u64 	%r77, %rd3;
	setp.eq.s32 	%p13, %r61, 0;
	add.s32 	%r78, %r77, 1;
	setp.lt.s32 	%p14, %r77, -1;
	setp.ge.s32 	%p15, %r78, %r52;
	or.pred  	%p4, %p14, %p15;
	or.pred  	%p5, %p4, %p13;
	@%p5 bra 	$L__BB2_14;
	ld.const.u32 	%r79, [horizontal_sobel_matrix+8];
	ld.global.u8 	%r80, [%rd5+1];
	mad.lo.s32 	%r132, %r79, %r80, %r132;
$L__BB2_14:
	@%p4 bra 	$L__BB2_16;
	ld.const.u32 	%r81, [horizontal_sobel_matrix+20];
	ld.global.u8 	%r82, [%rd7+1];
	mad.lo.s32 	%r132, %r81, %r82, %r132;
$L__BB2_16:
	@%p4 bra 	$L__BB2_18;
	ld.const.u32 	%r83, [horizontal_sobel_matrix+32];
	ld.global.u8 	%r84, [%rd9+1];
	mad.lo.s32 	%r132, %r83, %r84, %r132;
$L__BB2_18:
	mov.u32 	%r86, %ctaid.y;
	shl.b32 	%r87, %r86, 4;
	mov.u32 	%r88, %tid.y;
	add.s32 	%r89, %r87, %r88;
	setp.eq.s32 	%p16, %r89, 0;
	or.pred  	%p17, %p1, %p16;
	mov.b32 	%r141, 0;
	@%p17 bra 	$L__BB2_20;
	ld.const.u32 	%r91, [vertical_sobel_matrix];
	ld.global.u8 	%r92, [%rd5+-1];
	mul.lo.s32 	%r141, %r91, %r92;
$L__BB2_20:
	@%p1 bra 	$L__BB2_22;
	ld.const.u32 	%r93, [vertical_sobel_matrix+12];
	ld.global.u8 	%r94, [%rd7+-1];
	mad.lo.s32 	%r141, %r93, %r94, %r141;
$L__BB2_22:
	@%p1 bra 	$L__BB2_24;
	ld.const.u32 	%r95, [vertical_sobel_matrix+24];
	ld.global.u8 	%r96, [%rd9+-1];
	mad.lo.s32 	%r141, %r95, %r96, %r141;
$L__BB2_24:
	@%p3 bra 	$L__BB2_26;
	ld.const.u32 	%r97, [vertical_sobel_matrix+4];
	ld.global.u8 	%r98, [%rd10];
	mad.lo.s32 	%r141, %r97, %r98, %r141;
$L__BB2_26:
	@%p2 bra 	$L__BB2_28;
	ld.const.u32 	%r99, [vertical_sobel_matrix+16];
	ld.global.u8 	%r100, [%rd11];
	mad.lo.s32 	%r141, %r99, %r100, %r141;
$L__BB2_28:
	@%p2 bra 	$L__BB2_30;
	ld.const.u32 	%r101, [vertical_sobel_matrix+28];
	ld.global.u8 	%r102, [%rd12];
	mad.lo.s32 	%r141, %r101, %r102, %r141;
$L__BB2_30:
	@%p5 bra 	$L__BB2_32;
	ld.const.u32 	%r103, [vertical_sobel_matrix+8];
	ld.global.u8 	%r104, [%rd5+1];
	mad.lo.s32 	%r141, %r103, %r104, %r141;
$L__BB2_32:
	@%p4 bra 	$L__BB2_34;
	ld.const.u32 	%r105, [vertical_sobel_matrix+20];
	ld.global.u8 	%r106, [%rd7+1];
	mad.lo.s32 	%r141, %r105, %r106, %r141;
$L__BB2_34:
	@%p4 bra 	$L__BB2_36;
	ld.const.u32 	%r107, [vertical_sobel_matrix+32];
	ld.global.u8 	%r108, [%rd9+1];
	mad.lo.s32 	%r141, %r107, %r108, %r141;
$L__BB2_36:
	ld.param.s8 	%rs2, [_Z27gradient_calculation_kernelPhPiiib_param_4];
	mul.lo.s32 	%r109, %r132, %r132;
	mad.lo.s32 	%r110, %r141, %r141, %r109;
	cvt.rn.f32.u32 	%f2, %r110;
	sqrt.rn.f32 	%f3, %f2;
	cvt.rzi.s32.f32 	%r42, %f3;
	cvt.rn.f32.s32 	%f4, %r141;
	cvt.rn.f32.s32 	%f5, %r132;
	abs.f32 	%f6, %f5;
	abs.f32 	%f7, %f4;
	setp.gt.f32 	%p18, %f7, %f6;
	selp.f32 	%f8, %f7, %f6, %p18;
	selp.f32 	%f9, %f6, %f7, %p18;
	div.rn.f32 	%f10, %f9, %f8;
	mul.f32 	%f11, %f10, %f10;
	fma.rn.f32 	%f12, %f11, 0f3B33710B, 0fBC807748;
	fma.rn.f32 	%f13, %f12, %f11, 0f3D2CDAB2;
	fma.rn.f32 	%f14, %f13, %f11, 0fBD992D10;
	fma.rn.f32 	%f15, %f14, %f11, 0f3DD9EA6C;
	fma.rn.f32 	%f16, %f15, %f11, 0fBE117CB1;
	fma.rn.f32 	%f17, %f16, %f11, 0f3E4CBCE0;
	fma.rn.f32 	%f18, %f17, %f11, 0fBEAAAA7D;
	mul.f32 	%f19, %f11, %f18;
	fma.rn.f32 	%f20, %f19, %f10, %f10;
	neg.f32 	%f21, %f20;
	fma.rn.f32 	%f22, 0f3F6EE581, 0f3FD774EB, %f21;
	selp.f32 	%f23, %f22, %f20, %p18;
	selp.f32 	%f24, 0f3F6EE581, 0f3FEEE581, %p18;
	selp.f32 	%f25, %f20, %f21, %p18;
	fma.rn.f32 	%f26, %f24, 0f3FD774EB, %f25;
	setp.lt.s32 	%p19, %r132, 0;
	selp.f32 	%f27, %f26, %f23, %p19;
	add.f32 	%f28, %f6, %f7;
	setp.eq.f32 	%p20, %f8, 0f00000000;
	selp.f32 	%f29, 0f40490FDB, 0f00000000, %p19;
	setp.eq.f32 	%p21, %f6, %f7;
	selp.f32 	%f30, 0f4016CBE4, 0f3F490FDB, %p19;
	selp.f32 	%f31, %f30, %f27, %p21;
	selp.f32 	%f32, %f29, %f31, %p20;
	abs.f32 	%f33, %f28;
	setp.nan.f32 	%p22, %f33, %f33;
	copysign.f32 	%f34, %f4, %f32;
	selp.f32 	%f1, %f28, %f34, %p22;
	bar.sync 	0;
	mul.wide.s32 	%rd23, %r3, 4;
	add.s64 	%rd13, %rd1, %rd23;
	st.global.u32 	[%rd13], %r42;
	setp.eq.s16 	%p23, %rs2, 0;
	@%p23 bra 	$L__BB2_51;
	bar.sync 	0;
	abs.f32 	%f35, %f1;
	cvt.f64.f32 	%fd2, %f35;
	setp.geu.f64 	%p24, %fd2, 0d3FD921CAC083126F;
	setp.leu.f64 	%p25, %fd2, 0d4005FD916872B021;
	and.pred  	%p26, %p24, %p25;
	@%p26 bra 	$L__BB2_40;
	ld.global.u32 	%r43, [%rd13];
	shl.b64 	%rd40, %rd6, 2;
	add.s64 	%rd14, %rd1, %rd40;
	ld.global.u32 	%r129, [%rd14+4];
	setp.lt.s32 	%p45, %r43, %r129;
	mov.b32 	%r149, 0;
	@%p45 bra 	$L__BB2_50;
	ld.global.u32 	%r130, [%rd14+-4];
	setp.lt.s32 	%p46, %r43, %r130;
	selp.b32 	%r149, 0, %r42, %p46;
	bra.uni 	$L__BB2_50;
$L__BB2_40:
	cvt.f64.f32 	%fd1, %f1;
	setp.gt.f64 	%p27, %fd1, 0d3FD921CAC083126F;
	setp.lt.f64 	%p28, %fd1, 0d3FF2D95810624DD3;
	and.pred  	%p29, %p27, %p28;
	@%p29 bra 	$L__BB2_42;
	setp.geu.f64 	%p30, %fd1, 0dBFFF6A3D70A3D70B;
	setp.leu.f64 	%p31, %fd1, 0dC005FD916872B021;
	or.pred  	%p32, %p30, %p31;
	@%p32 bra 	$L__BB2_44;
$L__BB2_42:
	ld.global.u32 	%r45, [%rd13];
	shl.b64 	%rd34, %rd4, 2;
	add.s64 	%rd35, %rd1, %rd34;
	ld.global.u32 	%r124, [%rd35+4];
	setp.lt.s32 	%p43, %r45, %r124;
	mov.b32 	%r149, 0;
	@%p43 bra 	$L__BB2_50;
	shl.b32 	%r125, %r52, 1;
	add.s32 	%r126, %r4, %r125;
	cvt.s64.s32 	%rd36, %r126;
	add.s64 	%rd37, %rd3, %rd36;
	shl.b64 	%rd38, %rd37, 2;
	add.s64 	%rd39, %rd1, %rd38;
	ld.global.u32 	%r127, [%rd39+-4];
	setp.lt.s32 	%p44, %r45, %r127;
	selp.b32 	%r149, 0, %r42, %p44;
	bra.uni 	$L__BB2_50;
$L__BB2_44:
	setp.gt.f64 	%p33, %fd1, 0d3FF2D95810624DD3;
	setp.lt.f64 	%p34, %fd1, 0d3FFF6A3D70A3D70B;
	and.pred  	%p35, %p33, %p34;
	@%p35 bra 	$L__BB2_46;
	setp.geu.f64 	%p36, %fd1, 0dBFF2D95810624DD3;
	setp.leu.f64 	%p37, %fd1, 0dBFFF6A3D70A3D70B;
	or.pred  	%p38, %p36, %p37;
	@%p38 bra 	$L__BB2_48;
$L__BB2_46:
	ld.global.u32 	%r47, [%rd13];
	mul.wide.s32 	%rd30, %r52, 4;
	add.s64 	%rd31, %rd13, %rd30;
	ld.global.u32 	%r117, [%rd31];
	setp.lt.s32 	%p41, %r47, %r117;
	mov.b32 	%r149, 0;
	@%p41 bra 	$L__BB2_50;
	shl.b32 	%r119, %r52, 1;
	sub.s32 	%r120, %r9, %r119;
	add.s32 	%r121, %r120, %r77;
	mul.wide.s32 	%rd32, %r121, 4;
	add.s64 	%rd33, %rd1, %rd32;
	ld.global.u32 	%r122, [%rd33];
	setp.lt.s32 	%p42, %r47, %r122;
	selp.b32 	%r149, 0, %r42, %p42;
	bra.uni 	$L__BB2_50;
$L__BB2_48:
	ld.global.u32 	%r49, [%rd13];
	shl.b64 	%rd24, %rd8, 2;
	add.s64 	%rd25, %rd1, %rd24;
	ld.global.u32 	%r112, [%rd25+4];
	setp.lt.s32 	%p39, %r49, %r112;
	mov.b32 	%r149, 0;
	@%p39 bra 	$L__BB2_50;
	shl.b32 	%r113, %r52, 1;
	sub.s32 	%r114, %r9, %r113;
	cvt.s64.s32 	%rd26, %r114;
	add.s64 	%rd27, %rd3, %rd26;
	shl.b64 	%rd28, %rd27, 2;
	add.s64 	%rd29, %rd1, %rd28;
	ld.global.u32 	%r115, [%rd29+-4];
	setp.lt.s32 	%p40, %r49, %r115;
	selp.b32 	%r149, 0, %r42, %p40;
$L__BB2_50:
	bar.sync 	0;
	st.global.u32 	[%rd13], %r149;
$L__BB2_51:
	ret;

}
	// .globl	_Z7kernel1PiS_ii
.visible .entry _Z7kernel1PiS_ii(
	.param .u64 .ptr .align 1 _Z7kernel1PiS_ii_param_0,
	.param .u64 .ptr .align 1 _Z7kernel1PiS_ii_param_1,
	.param .u32 _Z7kernel1PiS_ii_param_2,
	.param .u32 _Z7kernel1PiS_ii_param_3
)
{
	.reg .pred 	%p<18>;
	.reg .b16 	%rs<4>;
	.reg .b32 	%r<106>;
	.reg .b64 	%rd<8>;
	// demoted variable
	.shared .align 1 .u8 _ZZ7kernel1PiS_iiE8sChanged_$_0;
	// demoted variable
	.shared .align 4 .b8 _ZZ7kernel1PiS_iiE8s_labels[1024];
	// demoted variable
	.shared .align 4 .b8 _ZZ7kernel1PiS_iiE11s_gradients[1296];
	ld.param.u64 	%rd2, [_Z7kernel1PiS_ii_param_0];
	ld.param.u64 	%rd3, [_Z7kernel1PiS_ii_param_1];
	ld.param.u32 	%r36, [_Z7kernel1PiS_ii_param_2];
	cvta.to.global.u64 	%rd4, %rd3;
	cvta.to.global.u64 	%rd5, %rd2;
	mov.u32 	%r37, %ctaid.x;
	shl.b32 	%r1, %r37, 4;
	mov.u32 	%r2, %tid.x;
	add.s32 	%r38, %r1, %r2;
	mov.u32 	%r39, %ctaid.y;
	shl.b32 	%r3, %r39, 4;
	mov.u32 	%r4, %tid.y;
	add.s32 	%r40, %r3, %r4;
	shl.b32 	%r41, %r4, 4;
	add.s32 	%r105, %r41, %r2;
	mad.lo.s32 	%r6, %r36, %r40, %r38;
	mul.wide.s32 	%rd6, %r6, 4;
	add.s64 	%rd7, %rd5, %rd6;
	ld.global.u32 	%r7, [%rd7];
	mov.u32 	%r42, _ZZ7kernel1PiS_iiE11s_gradients;
	mad.lo.s32 	%r43, %r2, 72, %r42;
	shl.b32 	%r44, %r4, 2;
	add.s32 	%r45, %r43, %r44;
	add.s32 	%r8, %r45, 72;
	st.shared.u32 	[%r45+76], %r7;
	mov.b32 	%r46, 0;
	st.shared.u32 	[_ZZ7kernel1PiS_iiE11s_gradients], %r46;
	st.shared.u32 	[_ZZ7kernel1PiS_iiE11s_gradients+1228], %r46;
	st.shared.u32 	[_ZZ7kernel1PiS_iiE11s_gradients+4], %r46;
	st.shared.u32 	[_ZZ7kernel1PiS_iiE11s_gradients+140], %r46;
	st.shared.u32 	[_ZZ7kernel1PiS_iiE11s_gradients+72], %r46;
	st.shared.u32 	[_ZZ7kernel1PiS_iiE11s_gradients+1232], %r46;
	st.shared.u32 	[_ZZ7kernel1PiS_iiE11s_gradients+8], %r46;
	st.shared.u32 	[_ZZ7kernel1PiS_iiE11s_gradients+212], %r46;
	st.shared.u32 	[_ZZ7kernel1PiS_iiE11s_gradients+144], %r46;
	st.shared.u32 	[_ZZ7kernel1PiS_iiE11s_gradients+1236], %r46;
	st.shared.u32 	[_ZZ7kernel1PiS_iiE11s_gradients+12], %r46;
	st.shared.u32 	[_ZZ7kernel1PiS_iiE11s_gradients+284], %r46;
	st.shared.u32 	[_ZZ7kernel1PiS_iiE11s_gradients+216], %r46;
	st.shared.u32 	[_ZZ7kernel1PiS_iiE11s_gradients+1240], %r46;
	st.shared.u32 	[_ZZ7kernel1PiS_iiE11s_gradients+16], %r46;
	st.shared.u32 	[_ZZ7kernel1PiS_iiE11s_gradients+356], %r46;
	st.shared.u32 	[_ZZ7kernel1PiS_iiE11s_gradients+288], %r46;
	st.shared.u32 	[_ZZ7kernel1PiS_iiE11s_gradients+1244], %r46;
	st.shared.u32 	[_ZZ7kernel1PiS_iiE11s_gradients+20], %r46;
	st.shared.u32 	[_ZZ7kernel1PiS_iiE11s_gradients+428], %r46;
	st.shared.u32 	[_ZZ7kernel1PiS_iiE11s_gradients+360], %r46;
	st.shared.u32 	[_ZZ7kernel1PiS_iiE11s_gradients+1248], %r46;
	st.shared.u32 	[_ZZ7kernel1PiS_iiE11s_gradients+24], %r46;
	st.shared.u32 	[_ZZ7kernel1PiS_iiE11s_gradients+500], %r46;
	st.shared.u32 	[_ZZ7kernel1PiS_iiE11s_gradients+432], %r46;
	st.shared.u32 	[_ZZ7kernel1PiS_iiE11s_gradients+1252], %r46;
	st.shared.u32 	[_ZZ7kernel1PiS_iiE11s_gradients+28], %r46;
	st.shared.u32 	[_ZZ7kernel1PiS_iiE11s_gradients+572], %r46;
	st.shared.u32 	[_ZZ7kernel1PiS_iiE11s_gradients+504], %r46;
	st.shared.u32 	[_ZZ7kernel1PiS_iiE11s_gradients+1256], %r46;
	st.shared.u32 	[_ZZ7kernel1PiS_iiE11s_gradients+32], %r46;
	st.shared.u32 	[_ZZ7kernel1PiS_iiE11s_gradients+644], %r46;
	st.shared.u32 	[_ZZ7kernel1PiS_iiE11s_gradients+576], %r46;
	st.shared.u32 	[_ZZ7kernel1PiS_iiE11s_gradients+1260], %r46;
	st.shared.u32 	[_ZZ7kernel1PiS_iiE11s_gradients+36], %r46;
	st.shared.u32 	[_ZZ7kernel1PiS_iiE11s_gradients+716], %r46;
	st.shared.u32 	[_ZZ7kernel1PiS_iiE11s_gradients+648], %r46;
	st.shared.u32 	[_ZZ7kernel1PiS_iiE11s_gradients+1264], %r46;
	st.shared.u32 	[_ZZ7kernel1PiS_iiE11s_gradients+40], %r46;
	st.shared.u32 	[_ZZ7kernel1PiS_iiE11s_gradients+788], %r46;
	st.shared.u32 	[_ZZ7kernel1PiS_iiE11s_gradients+720], %r46;
	st.shared.u32 	[_ZZ7kernel1PiS_iiE11s_gradients+1268], %r46;
	st.shared.u32 	[_ZZ7kernel1PiS_iiE11s_gradients+44], %r46;
	st.shared.u32 	[_ZZ7kernel1PiS_iiE11s_gradients+860], %r46;
	st.shared.u32 	[_ZZ7kernel1PiS_iiE11s_gradients+792], %r46;
	st.shared.u32 	[_ZZ7kernel1PiS_iiE11s_gradients+1272], %r46;
	st.shared.u32 	[_ZZ7kernel1PiS_iiE11s_gradients+48], %r46;
	st.shared.u32 	[_ZZ7kernel1PiS_iiE11s_gradients+932], %r46;
	st.shared.u32 	[_ZZ7kernel1PiS_iiE11s_gradients+864], %r46;
	st.shared.u32 	[_ZZ7kernel1PiS_iiE11s_gradients+1276], %r46;
	st.shared.u32 	[_ZZ7kernel1PiS_iiE11s_gradients+52], %r46;
	st.shared.u32 	[_ZZ7kernel1PiS_iiE11s_gradients+1004], %r46;
	st.shared.u32 	[_ZZ7kernel1PiS_iiE11s_gradients+936], %r46;
	st.shared.u32 	[_ZZ7kernel1PiS_iiE11s_gradients+1280], %r46;
	st.shared.u32 	[_ZZ7kernel1PiS_iiE11s_gradients+56], %r46;
	st.shared.u32 	[_ZZ7kernel1PiS_iiE11s_gradients+1076], %r46;
	st.shared.u32 	[_ZZ7kernel1PiS_iiE11s_gradients+1008], %r46;
	st.shared.u32 	[_ZZ7kernel1PiS_iiE11s_gradients+1284], %r46;
	st.shared.u32 	[_ZZ7kernel1PiS_iiE11s_gradients+60], %r46;
	st.shared.u32 	[_ZZ7kernel1PiS_iiE11s_gradients+1148], %r46;
	st.shared.u32 	[_ZZ7kernel1PiS_iiE11s_gradients+1080], %r46;
	st.shared.u32 	[_ZZ7kernel1PiS_iiE11s_gradients+1288], %r46;
	st.shared.u32 	[_ZZ7kernel1PiS_iiE11s_gradients+64], %r46;
	st.shared.u32 	[_ZZ7kernel1PiS_iiE11s_gradients+1220], %r46;
	st.shared.u32 	[_ZZ7kernel1PiS_iiE11s_gradients+1152], %r46;
	st.shared.u32 	[_ZZ7kernel1PiS_iiE11s_gradients+68], %r46;
	st.shared.u32 	[_ZZ7kernel1PiS_iiE11s_gradients+1292], %r46;
	st.shared.u32 	[_ZZ7kernel1PiS_iiE11s_gradients+1224], %r46;
	bar.sync 	0;
	setp.ne.s32 	%p1, %r7, 0;
	add.s64 	%rd1, %rd4, %rd6;
	@%p1 bra 	$L__BB3_2;
	mov.b32 	%r47, 0;
	st.global.u32 	[%rd1], %r47;
	or.b32  	%r48, %r2, %r4;
	setp.ne.s32 	%p2, %r48, 0;
	@%p2 bra 	$L__BB3_30;
$L__BB3_2:
	st.global.u32 	[%rd1], %r6;
	bar.sync 	0;
	shl.b32 	%r49, %r105, 2;
	mov.u32 	%r50, _ZZ7kernel1PiS_iiE8s_labels;
	add.s32 	%r9, %r50, %r49;
	or.b32  	%r10, %r2, %r4;
$L__BB3_3:
	setp.ne.s32 	%p3, %r10, 0;
	st.shared.u32 	[%r9], %r105;
	@%p3 bra 	$L__BB3_5;
	mov.b16 	%rs1, 0;
	st.shared.u8 	[_ZZ7kernel1PiS_iiE8sChanged_$_0], %rs1;
$L__BB3_5:
	bar.sync 	0;
	ld.shared.u32 	%r51, [%r8+4];
	ld.shared.u32 	%r52, [%r8+-72];
	min.s32 	%r53, %r52, %r51;
	setp.lt.s32 	%p4, %r53, 1;
	mov.u32 	%r96, %r105;
	@%p4 bra 	$L__BB3_7;
	ld.shared.u32 	%r54, [%r9+-68];
	min.s32 	%r96, %r105, %r54;
$L__BB3_7:
	ld.shared.u32 	%r55, [%r8+-68];
	min.s32 	%r56, %r55, %r51;
	setp.lt.s32 	%p5, %r56, 1;
	@%p5 bra 	$L__BB3_9;
	ld.shared.u32 	%r57, [%r9+-4];
	min.s32 	%r96, %r96, %r57;
$L__BB3_9:
	ld.shared.u32 	%r58, [%r8+-64];
	min.s32 	%r59, %r58, %r51;
	setp.lt.s32 	%p6, %r59, 1;
	@%p6 bra 	$L__BB3_11;
	ld.shared.u32 	%r60, [%r9+60];
	min.s32 	%r96, %r96, %r60;
$L__BB3_11:
	ld.shared.u32 	%r61, [%r8];
	min.s32 	%r62, %r61, %r51;
	setp.lt.s32 	%p7, %r62, 1;
	@%p7 bra 	$L__BB3_13;
	ld.shared.u32 	%r63, [%r9+-64];
	min.s32 	%r96, %r96, %r63;
$L__BB3_13:
	setp.lt.s32 	%p8, %r51, 1;
	@%p8 bra 	$L__BB3_15;
	ld.shared.u32 	%r64, [%r9];
	min.s32 	%r96, %r96, %r64;
$L__BB3_15:
	ld.shared.u32 	%r65, [%r8+8];
	min.s32 	%r66, %r65, %r51;
	setp.lt.s32 	%p9, %r66, 1;
	@%p9 bra 	$L__BB3_17;
	ld.shared.u32 	%r67, [%r9+64];
	min.s32 	%r96, %r96, %r67;
$L__BB3_17:
	ld.shared.u32 	%r68, [%r8+72];
	min.s32 	%r69, %r68, %r51;
	setp.lt.s32 	%p10, %r69, 1;
	@%p10 bra 	$L__BB3_19;
	ld.shared.u32 	%r70, [%r9+-60];
	min.s32 	%r96, %r96, %r70;
$L__BB3_19:
	ld.shared.u32 	%r71, [%r8+76];
	min.s32 	%r72, %r71, %r51;
	setp.lt.s32 	%p11, %r72, 1;
	@%p11 bra 	$L__BB3_21;
	ld.shared.u32 	%r73, [%r9+4];
	min.s32 	%r96, %r96, %r73;
$L__BB3_21:
	ld.shared.u32 	%r74, [%r8+80];
	min.s32 	%r75, %r74, %r51;
	setp.lt.s32 	%p12, %r75, 1;
	@%p12 bra 	$L__BB3_23;
	ld.shared.u32 	%r76, [%r9+68];
	min.s32 	%r96, %r96, %r76;
$L__BB3_23:
	bar.sync 	0;
	setp.ge.s32 	%p13, %r96, %r105;
	shl.b32 	%r77, %r105, 2;
	add.s32 	%r31, %r50, %r77;
	@%p13 bra 	$L__BB3_25;
	atom.shared.min.s32 	%r79, [%r31], %r96;
	mov.b16 	%rs2, 1;
	st.shared.u8 	[_ZZ7kernel1PiS_iiE8sChanged_$_0], %rs2;
$L__BB3_25:
	bar.sync 	0;
	ld.shared.u8 	%rs3, [_ZZ7kernel1PiS_iiE8sChanged_$_0];
	setp.eq.s16 	%p14, %rs3, 0;
	@%p14 bra 	$L__BB3_29;
	ld.shared.u32 	%r104, [%r31];
	setp.eq.s32 	%p15, %r104, %r105;
	@%p15 bra 	$L__BB3_28;
$L__BB3_27:
	mov.u32 	%r105, %r104;
	shl.b32 	%r80, %r105, 2;
	add.s32 	%r82, %r50, %r80;
	ld.shared.u32 	%r104, [%r82];
	setp.ne.s32 	%p16, %r104, %r105;
	@%p16 bra 	$L__BB3_27;
$L__BB3_28:
	bar.sync 	0;
	bra.uni 	$L__BB3_3;
$L__BB3_29:
	setp.eq.s32 	%p17, %r7, 0;
	bar.sync 	0;
	ld.shared.u32 	%r83, [%r9];
	shr.s32 	%r84, %r83, 31;
	shr.u32 	%r85, %r84, 28;
	add.s32 	%r86, %r83, %r85;
	and.b32  	%r87, %r86, -16;
	sub.s32 	%r88, %r83, %r87;
	add.s32 	%r89, %r88, %r1;
	shr.s32 	%r90, %r86, 4;
	add.s32 	%r91, %r3, %r90;
	mad.lo.s32 	%r92, %r91, %r36, %r89;
	selp.b32 	%r93, 0, %r92, %p17;
	st.global.u32 	[%rd1], %r93;
$L__BB3_30:
	ret;

}
	// .globl	_Z7kernel2PiS_iii
.visible .entry _Z7kernel2PiS_iii(
	.param .u64 .ptr .align 1 _Z7kernel2PiS_iii_param_0,
	.param .u64 .ptr .align 1 _Z7kernel2PiS_iii_param_1,
	.param .u32 _Z7kernel2PiS_iii_param_2,
	.param .u32 _Z7kernel2PiS_iii_param_3,
	.param .u32 _Z7kernel2PiS_iii_param_4
)
{
	.reg .pred 	%p<117>;
	.reg .b32 	%r<220>;
	.reg .b64 	%rd<164>;
	// demoted variable
	.shared .align 4 .u32 _ZZ7kernel2PiS_iiiE9s_changed_$_0;
	ld.param.u64 	%rd39, [_Z7kernel2PiS_iii_param_0];
	ld.param.u64 	%rd40, [_Z7kernel2PiS_iii_param_1];
	ld.param.u32 	%r74, [_Z7kernel2PiS_iii_param_2];
	ld.param.u32 	%r75, [_Z7kernel2PiS_iii_param_3];
	ld.param.u32 	%r76, [_Z7kernel2PiS_iii_param_4];
	cvta.to.global.u64 	%rd1, %rd40;
	cvta.to.global.u64 	%rd2, %rd39;
	mov.u32 	%r1, %tid.x;
	mov.u32 	%r77, %ctaid.x;
	mov.u32 	%r78, %ntid.x;
	mad.lo.s32 	%r79, %r77, %r78, %r1;
	mov.u32 	%r2, %tid.y;
	mov.u32 	%r80, %ctaid.y;
	mov.u32 	%r81, %ntid.y;
	mad.lo.s32 	%r82, %r80, %r81, %r2;
	mov.u32 	%r3, %ntid.z;
	div.u32 	%r4, %r76, %r3;
	add.s32 	%r5, %r81, -1;
	add.s32 	%r6, %r78, -1;
	mov.u32 	%r7, %tid.z;
	add.s32 	%r83, %r76, -1;
	mul.lo.s32 	%r8, %r76, %r79;
	mul.lo.s32 	%r9, %r76, %r82;
	add.s32 	%r84, %r83, %r9;
	setp.lt.s32 	%p3, %r84, 0;
	setp.ge.s32 	%p4, %r84, %r75;
	or.pred  	%p1, %p3, %p4;
	add.s32 	%r85, %r76, %r9;
	setp.lt.s32 	%p5, %r85, 0;
	setp.ge.s32 	%p6, %r85, %r75;
	or.pred  	%p2, %p5, %p6;
	add.s32 	%r10, %r83, %r8;
	add.s32 	%r11, %r8, %r76;
	cvt.s64.s32 	%rd136, %r8;
$L__BB4_1:
	or.b32  	%r86, %r1, %r2;
	or.b32  	%r87, %r86, %r7;
	setp.ne.s32 	%p7, %r87, 0;
	@%p7 bra 	$L__BB4_3;
	mov.b32 	%r88, 0;
	st.shared.u32 	[_ZZ7kernel2PiS_iiiE9s_changed_$_0], %r88;
$L__BB4_3:
	setp.lt.s32 	%p8, %r4, 1;
	setp.eq.s32 	%p9, %r2, %r5;
	or.pred  	%p10, %p8, %p9;
	@%p10 bra 	$L__BB4_7;
	mov.b32 	%r194, 0;
$L__BB4_5:
	ld.param.u32 	%r190, [_Z7kernel2PiS_iii_param_4];
	mad.lo.s32 	%r91, %r194, %r3, %r7;
	add.s32 	%r92, %r91, %r8;
	setp.lt.s32 	%p11, %r92, 0;
	setp.ge.s32 	%p12, %r92, %r74;
	or.pred  	%p13, %p11, %p12;
	add.s32 	%r93, %r190, %r9;
	add.s32 	%r94, %r93, -1;
	mad.lo.s32 	%r35, %r94, %r74, %r92;
	selp.b32 	%r95, -1, %r35, %p1;
	selp.b32 	%r14, -1, %r95, %p13;
	add.s32 	%r96, %r35, %r74;
	selp.b32 	%r97, -1, %r96, %p2;
	selp.b32 	%r198, -1, %r97, %p13;
	add.s32 	%r99, %r92, 1;
	setp.lt.s32 	%p14, %r99, 0;
	setp.ge.s32 	%p15, %r99, %r74;
	add.s32 	%r100, %r96, 1;
	selp.b32 	%r101, -1, %r100, %p2;
	selp.b32 	%r102, -1, %r101, %p15;
	selp.b32 	%r202, -1, %r102, %p14;
	add.s32 	%r103, %r92, -1;
	setp.lt.s32 	%p16, %r103, 0;
	setp.ge.s32 	%p17, %r103, %r74;
	add.s32 	%r104, %r96, -1;
	selp.b32 	%r105, -1, %r104, %p2;
	selp.b32 	%r106, -1, %r105, %p17;
	selp.b32 	%r206, -1, %r106, %p16;
	setp.eq.s32 	%p18, %r14, -1;
	setp.eq.s32 	%p19, %r198, -2;
	or.pred  	%p20, %p18, %p19;
	@%p20 bra 	$L__BB4_18;
	mul.wide.s32 	%rd41, %r14, 4;
	add.s64 	%rd42, %rd2, %rd41;
	ld.global.u32 	%r107, [%rd42];
	mul.wide.s32 	%rd43, %r198, 4;
	add.s64 	%rd44, %rd2, %rd43;
	ld.global.u32 	%r108, [%rd44];
	min.s32 	%r110, %r107, %r108;
	setp.lt.s32 	%p21, %r110, 1;
	@%p21 bra 	$L__BB4_18;
	bra.uni 	$L__BB4_11;
$L__BB4_7:
	setp.lt.s32 	%p55, %r4, 1;
	setp.eq.s32 	%p56, %r1, %r6;
	or.pred  	%p57, %p55, %p56;
	@%p57 bra 	$L__BB4_63;
	mov.b32 	%r207, 0;
$L__BB4_9:
	mad.lo.s32 	%r138, %r207, %r3, %r7;
	add.s32 	%r139, %r138, %r9;
	setp.lt.s32 	%p58, %r139, 0;
	setp.ge.s32 	%p59, %r139, %r75;
	or.pred  	%p60, %p58, %p59;
	setp.lt.s32 	%p62, %r10, 0;
	setp.ge.s32 	%p63, %r10, %r74;
	mad.lo.s32 	%r66, %r139, %r74, %r10;
	selp.b32 	%r140, -1, %r66, %p60;
	selp.b32 	%r141, -1, %r140, %p63;
	selp.b32 	%r45, -1, %r141, %p62;
	setp.lt.s32 	%p64, %r11, 0;
	setp.ge.s32 	%p65, %r11, %r74;
	or.pred  	%p66, %p64, %p65;
	add.s32 	%r142, %r66, 1;
	selp.b32 	%r143, -1, %r142, %p60;
	selp.b32 	%r211, -1, %r143, %p66;
	add.s32 	%r145, %r139, -1;
	setp.lt.s32 	%p67, %r145, 0;
	setp.ge.s32 	%p68, %r145, %r75;
	or.pred  	%p69, %p67, %p68;
	mad.lo.s32 	%r146, %r145, %r74, %r11;
	selp.b32 	%r147, -1, %r146, %p69;
	selp.b32 	%r215, -1, %r147, %p66;
	add.s32 	%r148, %r139, 1;
	setp.lt.s32 	%p71, %r148, 0;
	setp.ge.s32 	%p72, %r148, %r75;
	or.pred  	%p73, %p71, %p72;
	add.s32 	%r149, %r142, %r74;
	selp.b32 	%r150, -1, %r149, %p73;
	selp.b32 	%r219, -1, %r150, %p66;
	setp.eq.s32 	%p75, %r45, -1;
	setp.eq.s32 	%p76, %r211, -2;
	or.pred  	%p77, %p75, %p76;
	@%p77 bra 	$L__BB4_44;
	mul.wide.s32 	%rd89, %r45, 4;
	add.s64 	%rd90, %rd2, %rd89;
	ld.global.u32 	%r151, [%rd90];
	mul.wide.s32 	%rd91, %r211, 4;
	add.s64 	%rd92, %rd2, %rd91;
	ld.global.u32 	%r152, [%rd92];
	min.s32 	%r154, %r151, %r152;
	setp.lt.s32 	%p78, %r154, 1;
	@%p78 bra 	$L__BB4_44;
	bra.uni 	$L__BB4_37;
$L__BB4_11:
	cvt.s64.s32 	%rd152, %r35;
	mul.wide.s32 	%rd45, %r35, 4;
	add.s64 	%rd46, %rd1, %rd45;
	ld.global.u32 	%r196, [%rd46];
	setp.eq.s32 	%p22, %r196, %r35;
	mov.u32 	%r19, %r35;
	@%p22 bra 	$L__BB4_12;
	bra.uni 	$L__BB4_66;
$L__BB4_12:
	cvt.s64.s32 	%rd153, %r198;
	mul.wide.s32 	%rd49, %r198, 4;
	add.s64 	%rd50, %rd1, %rd49;
	ld.global.u32 	%r197, [%rd50];
	setp.eq.s32 	%p24, %r197, %r198;
	@%p24 bra 	$L__BB4_14;
$L__BB4_13:
	mov.u32 	%r198, %r197;
	cvt.s64.s32 	%rd153, %r198;
	mul.wide.s32 	%rd51, %r198, 4;
	add.s64 	%rd52, %rd1, %rd51;
	ld.global.u32 	%r197, [%rd52];
	setp.ne.s32 	%p25, %r197, %r198;
	@%p25 bra 	$L__BB4_13;
$L__BB4_14:
	setp.le.s32 	%p26, %r19, %r198;
	@%p26 bra 	$L__BB4_16;
	shl.b64 	%rd55, %rd152, 2;
	add.s64 	%rd56, %rd1, %rd55;
	atom.global.min.s32 	%r113, [%rd56], %r198;
	mov.b32 	%r114, 1;
	st.shared.u32 	[_ZZ7kernel2PiS_iiiE9s_changed_$_0], %r114;
	bra.uni 	$L__BB4_18;
$L__BB4_16:
	setp.le.s32 	%p27, %r198, %r19;
	@%p27 bra 	$L__BB4_18;
	shl.b64 	%rd53, %rd153, 2;
	add.s64 	%rd54, %rd1, %rd53;
	atom.global.min.s32 	%r111, [%rd54], %r19;
	mov.b32 	%r112, 1;
	st.shared.u32 	[_ZZ7kernel2PiS_iiiE9s_changed_$_0], %r112;
$L__BB4_18:
	setp.eq.s32 	%p28, %r14, -1;
	setp.eq.s32 	%p29, %r1, %r6;
	setp.eq.s32 	%p30, %r202, -2;
	or.pred  	%p31, %p29, %p28;
	or.pred  	%p32, %p31, %p30;
	@%p32 bra 	$L__BB4_27;
	mul.wide.s32 	%rd57, %r14, 4;
	add.s64 	%rd58, %rd2, %rd57;
	ld.global.u32 	%r115, [%rd58];
	mul.wide.s32 	%rd59, %r202, 4;
	add.s64 	%rd60, %rd2, %rd59;
	ld.global.u32 	%r116, [%rd60];
	min.s32 	%r118, %r115, %r116;
	setp.lt.s32 	%p33, %r118, 1;
	@%p33 bra 	$L__BB4_27;
	cvt.s64.s32 	%rd154, %r35;
	mul.wide.s32 	%rd61, %r35, 4;
	add.s64 	%rd62, %rd1, %rd61;
	ld.global.u32 	%r200, [%rd62];
	setp.eq.s32 	%p34, %r200, %r35;
	mov.u32 	%r27, %r35;
	@%p34 bra 	$L__BB4_21;
	bra.uni 	$L__BB4_67;
$L__BB4_21:
	cvt.s64.s32 	%rd155, %r202;
	mul.wide.s32 	%rd65, %r202, 4;
	add.s64 	%rd66, %rd1, %rd65;
	ld.global.u32 	%r201, [%rd66];
	setp.eq.s32 	%p36, %r201, %r202;
	@%p36 bra 	$L__BB4_23;
$L__BB4_22:
	mov.u32 	%r202, %r201;
	cvt.s64.s32 	%rd155, %r202;
	mul.wide.s32 	%rd67, %r202, 4;
	add.s64 	%rd68, %rd1, %rd67;
	ld.global.u32 	%r201, [%rd68];
	setp.ne.s32 	%p37, %r201, %r202;
	@%p37 bra 	$L__BB4_22;
$L__BB4_23:
	setp.le.s32 	%p38, %r27, %r202;
	@%p38 bra 	$L__BB4_25;
	shl.b64 	%rd71, %rd154, 2;
	add.s64 	%rd72, %rd1, %rd71;
	atom.global.min.s32 	%r121, [%rd72], %r202;
	mov.b32 	%r122, 1;
	st.shared.u32 	[_ZZ7kernel2PiS_iiiE9s_changed_$_0], %r122;
	bra.uni 	$L__BB4_27;
$L__BB4_25:
	setp.le.s32 	%p39, %r202, %r27;
	@%p39 bra 	$L__BB4_27;
	shl.b64 	%rd69, %rd155, 2;
	add.s64 	%rd70, %rd1, %rd69;
	atom.global.min.s32 	%r119, [%rd70], %r27;
	mov.b32 	%r120, 1;
	st.shared.u32 	[_ZZ7kernel2PiS_iiiE9s_changed_$_0], %r120;
$L__BB4_27:
	setp.eq.s32 	%p40, %r14, -1;
	setp.eq.s32 	%p41, %r1, 0;
	setp.eq.s32 	%p42, %r206, -2;
	or.pred  	%p43, %p41, %p40;
	or.pred  	%p44, %p43, %p42;
	@%p44 bra 	$L__BB4_36;
	mad.lo.s32 	%r123, %r194, %r3, %r7;
	add.s32 	%r124, %r123, %r8;
	setp.lt.s32 	%p45, %r124, 0;
	setp.ge.s32 	%p46, %r124, %r74;
	selp.b32 	%r125, -1, %r35, %p1;
	selp.b32 	%r126, -1, %r125, %p46;
	selp.b32 	%r127, -1, %r126, %p45;
	mul.wide.s32 	%rd73, %r127, 4;
	add.s64 	%rd74, %rd2, %rd73;
	ld.global.u32 	%r128, [%rd74];
	cvt.s64.s32 	%rd157, %r206;
	mul.wide.s32 	%rd75, %r206, 4;
	add.s64 	%rd76, %rd2, %rd75;
	ld.global.u32 	%r129, [%rd76];
	min.s32 	%r131, %r128, %r129;
	setp.lt.s32 	%p47, %r131, 1;
	@%p47 bra 	$L__BB4_36;
	cvt.s64.s32 	%rd156, %r35;
	mul.wide.s32 	%rd77, %r35, 4;
	add.s64 	%rd78, %rd1, %rd77;
	ld.global.u32 	%r204, [%rd78];
	setp.eq.s32 	%p48, %r204, %r35;
	@%p48 bra 	$L__BB4_30;
	bra.uni 	$L__BB4_68;
$L__BB4_30:
	shl.b64 	%rd81, %rd157, 2;
	add.s64 	%rd82, %rd1, %rd81;
	ld.global.u32 	%r205, [%rd82];
	setp.eq.s32 	%p50, %r205, %r206;
	@%p50 bra 	$L__BB4_32;
$L__BB4_31:
	mov.u32 	%r206, %r205;
	cvt.s64.s32 	%rd157, %r206;
	mul.wide.s32 	%rd83, %r206, 4;
	add.s64 	%rd84, %rd1, %rd83;
	ld.global.u32 	%r205, [%rd84];
	setp.ne.s32 	%p51, %r205, %r206;
	@%p51 bra 	$L__BB4_31;
$L__BB4_32:
	setp.le.s32 	%p52, %r35, %r206;
	@%p52 bra 	$L__BB4_34;
	shl.b64 	%rd87, %rd156, 2;
	add.s64 	%rd88, %rd1, %rd87;
	atom.global.min.s32 	%r134, [%rd88], %r206;
	mov.b32 	%r135, 1;
	st.shared.u32 	[_ZZ7kernel2PiS_iiiE9s_changed_$_0], %r135;
	bra.uni 	$L__BB4_36;
$L__BB4_34:
	setp.le.s32 	%p53, %r206, %r35;
	@%p53 bra 	$L__BB4_36;
	shl.b64 	%rd85, %rd157, 2;
	add.s64 	%rd86, %rd1, %rd85;
	atom.global.min.s32 	%r132, [%rd86], %r35;
	mov.b32 	%r133, 1;
	st.shared.u32 	[_ZZ7kernel2PiS_iiiE9s_changed_$_0], %r133;
$L__BB4_36:
	add.s32 	%r194, %r194, 1;
	setp.lt.s32 	%p54, %r194, %r4;
	@%p54 bra 	$L__BB4_5;
	bra.uni 	$L__BB4_7;
$L__BB4_37:
	ld.param.u32 	%r191, [_Z7kernel2PiS_iii_param_4];
	cvt.s64.s32 	%rd158, %r66;
	cvt.s64.s32 	%rd93, %r191;
	cvt.s64.s32 	%rd94, %r8;
	add.s64 	%rd95, %rd93, %rd94;
	mad.lo.s32 	%r155, %r207, %r3, %r7;
	add.s32 	%r156, %r155, %r9;
	mul.lo.s32 	%r157, %r156, %r74;
	cvt.s64.s32 	%rd96, %r157;
	add.s64 	%rd97, %rd95, %rd96;
	shl.b64 	%rd98, %rd97, 2;
	add.s64 	%rd99, %rd1, %rd98;
	ld.global.u32 	%r209, [%rd99+-4];
	setp.eq.s32 	%p79, %r209, %r66;
	mov.u32 	%r50, %r66;
	@%p79 bra 	$L__BB4_38;
	bra.uni 	$L__BB4_69;
$L__BB4_38:
	cvt.s64.s32 	%rd159, %r211;
	mul.wide.s32 	%rd102, %r211, 4;
	add.s64 	%rd103, %rd1, %rd102;
	ld.global.u32 	%r210, [%rd103];
	setp.eq.s32 	%p81, %r210, %r211;
	@%p81 bra 	$L__BB4_40;
$L__BB4_39:
	mov.u32 	%r211, %r210;
	cvt.s64.s32 	%rd159, %r211;
	mul.wide.s32 	%rd104, %r211, 4;
	add.s64 	%rd105, %rd1, %rd104;
	ld.global.u32 	%r210, [%rd105];
	setp.ne.s32 	%p82, %r210, %r211;
	@%p82 bra 	$L__BB4_39;
$L__BB4_40:
	setp.le.s32 	%p83, %r50, %r211;
	@%p83 bra 	$L__BB4_42;
	shl.b64 	%rd108, %rd158, 2;
	add.s64 	%rd109, %rd1, %rd108;
	atom.global.min.s32 	%r160, [%rd109], %r211;
	mov.b32 	%r161, 1;
	st.shared.u32 	[_ZZ7kernel2PiS_iiiE9s_changed_$_0], %r161;
	bra.uni 	$L__BB4_44;
$L__BB4_42:
	setp.le.s32 	%p84, %r211, %r50;
	@%p84 bra 	$L__BB4_44;
	shl.b64 	%rd106, %rd159, 2;
	add.s64 	%rd107, %rd1, %rd106;
	atom.global.min.s32 	%r158, [%rd107], %r50;
	mov.b32 	%r159, 1;
	st.shared.u32 	[_ZZ7kernel2PiS_iiiE9s_changed_$_0], %r159;
$L__BB4_44:
	setp.eq.s32 	%p85, %r45, -1;
	setp.eq.s32 	%p86, %r2, 0;
	setp.eq.s32 	%p87, %r215, -2;
	or.pred  	%p88, %p86, %p85;
	or.pred  	%p89, %p88, %p87;
	@%p89 bra 	$L__BB4_53;
	mul.wide.s32 	%rd110, %r45, 4;
	add.s64 	%rd111, %rd2, %rd110;
	ld.global.u32 	%r162, [%rd111];
	mul.wide.s32 	%rd112, %r215, 4;
	add.s64 	%rd113, %rd2, %rd112;
	ld.global.u32 	%r163, [%rd113];
	min.s32 	%r165, %r162, %r163;
	setp.lt.s32 	%p90, %r165, 1;
	@%p90 bra 	$L__BB4_53;
	ld.param.u32 	%r192, [_Z7kernel2PiS_iii_param_4];
	cvt.s64.s32 	%rd160, %r66;
	cvt.s64.s32 	%rd114, %r192;
	cvt.s64.s32 	%rd115, %r8;
	add.s64 	%rd116, %rd114, %rd115;
	mad.lo.s32 	%r166, %r207, %r3, %r7;
	add.s32 	%r167, %r166, %r9;
	mul.lo.s32 	%r168, %r167, %r74;
	cvt.s64.s32 	%rd117, %r168;
	add.s64 	%rd118, %rd116, %rd117;
	shl.b64 	%rd119, %rd118, 2;
	add.s64 	%rd120, %rd1, %rd119;
	ld.global.u32 	%r213, [%rd120+-4];
	setp.eq.s32 	%p91, %r213, %r66;
	mov.u32 	%r58, %r66;
	@%p91 bra 	$L__BB4_47;
	bra.uni 	$L__BB4_70;
$L__BB4_47:
	cvt.s64.s32 	%rd161, %r215;
	mul.wide.s32 	%rd123, %r215, 4;
	add.s64 	%rd124, %rd1, %rd123;
	ld.global.u32 	%r214, [%rd124];
	setp.eq.s32 	%p93, %r214, %r215;
	@%p93 bra 	$L__BB4_49;
$L__BB4_48:
	mov.u32 	%r215, %r214;
	cvt.s64.s32 	%rd161, %r215;
	mul.wide.s32 	%rd125, %r215, 4;
	add.s64 	%rd126, %rd1, %rd125;
	ld.global.u32 	%r214, [%rd126];
	setp.ne.s32 	%p94, %r214, %r215;
	@%p94 bra 	$L__BB4_48;
$L__BB4_49:
	setp.le.s32 	%p95, %r58, %r215;
	@%p95 bra 	$L__BB4_51;
	shl.b64 	%rd129, %rd160, 2;
	add.s64 	%rd130, %rd1, %rd129;
	atom.global.min.s32 	%r171, [%rd130], %r215;
	mov.b32 	%r172, 1;
	st.shared.u32 	[_ZZ7kernel2PiS_iiiE9s_changed_$_0], %r172;
	bra.uni 	$L__BB4_53;
$L__BB4_51:
	setp.le.s32 	%p96, %r215, %r58;
	@%p96 bra 	$L__BB4_53;
	shl.b64 	%rd127, %rd161, 2;
	add.s64 	%rd128, %rd1, %rd127;
	atom.global.min.s32 	%r169, [%rd128], %r58;
	mov.b32 	%r170, 1;
	st.shared.u32 	[_ZZ7kernel2PiS_iiiE9s_changed_$_0], %r170;
$L__BB4_53:
	setp.eq.s32 	%p97, %r45, -1;
	setp.eq.s32 	%p98, %r2, %r5;
	setp.eq.s32 	%p99, %r219, -2;
	or.pred  	%p100, %p98, %p97;
	or.pred  	%p101, %p100, %p99;
	@%p101 bra 	$L__BB4_62;
	setp.lt.s32 	%p102, %r10, 0;
	setp.ge.s32 	%p103, %r10, %r74;
	mad.lo.s32 	%r173, %r207, %r3, %r7;
	add.s32 	%r174, %r173, %r9;
	setp.lt.s32 	%p104, %r174, 0;
	setp.ge.s32 	%p105, %r174, %r75;
	or.pred  	%p106, %p104, %p105;
	selp.b32 	%r175, -1, %r66, %p106;
	selp.b32 	%r176, -1, %r175, %p103;
	selp.b32 	%r177, -1, %r176, %p102;
	mul.wide.s32 	%rd131, %r177, 4;
	add.s64 	%rd132, %rd2, %rd131;
	ld.global.u32 	%r178, [%rd132];
	cvt.s64.s32 	%rd163, %r219;
	mul.wide.s32 	%rd133, %r219, 4;
	add.s64 	%rd134, %rd2, %rd133;
	ld.global.u32 	%r179, [%rd134];
	min.s32 	%r181, %r178, %r179;
	setp.lt.s32 	%p108, %r181, 1;
	@%p108 bra 	$L__BB4_62;
	ld.param.u32 	%r193, [_Z7kernel2PiS_iii_param_4];
	cvt.s64.s32 	%rd162, %r66;
	cvt.s64.s32 	%rd135, %r193;
	add.s64 	%rd137, %rd135, %rd136;
	mad.lo.s32 	%r182, %r207, %r3, %r7;
	add.s32 	%r183, %r182, %r9;
	mul.lo.s32 	%r184, %r183, %r74;
	cvt.s64.s32 	%rd138, %r184;
	add.s64 	%rd139, %rd137, %rd138;
	shl.b64 	%rd140, %rd139, 2;
	add.s64 	%rd141, %rd1, %rd140;
	ld.global.u32 	%r217, [%rd141+-4];
	setp.eq.s32 	%p109, %r217, %r66;
	@%p109 bra 	$L__BB4_56;
	bra.uni 	$L__BB4_71;
$L__BB4_56:
	shl.b64 	%rd144, %rd163, 2;
	add.s64 	%rd145, %rd1, %rd144;
	ld.global.u32 	%r218, [%rd145];
	setp.eq.s32 	%p111, %r218, %r219;
	@%p111 bra 	$L__BB4_58;
$L__BB4_57:
	mov.u32 	%r219, %r218;
	cvt.s64.s32 	%rd163, %r219;
	mul.wide.s32 	%rd146, %r219, 4;
	add.s64 	%rd147, %rd1, %rd146;
	ld.global.u32 	%r218, [%rd147];
	setp.ne.s32 	%p112, %r218, %r219;
	@%p112 bra 	$L__BB4_57;
$L__BB4_58:
	setp.le.s32 	%p113, %r66, %r219;
	@%p113 bra 	$L__BB4_60;
	shl.b64 	%rd150, %rd162, 2;
	add.s64 	%rd151, %rd1, %rd150;
	atom.global.min.s32 	%r187, [%rd151], %r219;
	mov.b32 	%r188, 1;
	st.shared.u32 	[_ZZ7kernel2PiS_iiiE9s_changed_$_0], %r188;
	bra.uni 	$L__BB4_62;
$L__BB4_60:
	setp.le.s32 	%p114, %r219, %r66;
	@%p114 bra 	$L__BB4_62;
	shl.b64 	%rd148, %rd163, 2;
	add.s64 	%rd149, %rd1, %rd148;
	atom.global.min.s32 	%r185, [%rd149], %r66;
	mov.b32 	%r186, 1;
	st.shared.u32 	[_ZZ7kernel2PiS_iiiE9s_changed_$_0], %r186;
$L__BB4_62:
	add.s32 	%r207, %r207, 1;
	setp.lt.s32 	%p115, %r207, %r4;
	@%p115 bra 	$L__BB4_9;
$L__BB4_63:
	bar.sync 	0;
	ld.shared.u32 	%r189, [_ZZ7kernel2PiS_iiiE9s_changed_$_0];
	setp.eq.s32 	%p116, %r189, 0;
	@%p116 bra 	$L__BB4_65;
	bar.sync 	0;
	bra.uni 	$L__BB4_1;
$L__BB4_65:
	ret;
$L__BB4_66:
	cvt.s64.s32 	%rd152, %r196;
	mul.wide.s32 	%rd47, %r196, 4;
	add.s64 	%rd48, %rd1, %rd47;
	ld.global.u32 	%r22, [%rd48];
	setp.eq.s32 	%p23, %r22, %r196;
	mov.u32 	%r19, %r196;
	mov.u32 	%r196, %r22;
	@%p23 bra 	$L__BB4_12;
	bra.uni 	$L__BB4_66;
$L__BB4_67:
	cvt.s64.s32 	%rd154, %r200;
	mul.wide.s32 	%rd63, %r200, 4;
	add.s64 	%rd64, %rd1, %rd63;
	ld.global.u32 	%r30, [%rd64];
	setp.eq.s32 	%p35, %r30, %r200;
	mov.u32 	%r27, %r200;
	mov.u32 	%r200, %r30;
	@%p35 bra 	$L__BB4_21;
	bra.uni 	$L__BB4_67;
$L__BB4_68:
	cvt.s64.s32 	%rd156, %r204;
	mul.wide.s32 	%rd79, %r204, 4;
	add.s64 	%rd80, %rd1, %rd79;
	ld.global.u32 	%r38, [%rd80];
	setp.eq.s32 	%p49, %r38, %r204;
	mov.u32 	%r35, %r204;
	mov.u32 	%r204, %r38;
	@%p49 bra 	$L__BB4_30;
	bra.uni 	$L__BB4_68;
$L__BB4_69:
	cvt.s64.s32 	%rd158, %r209;
	mul.wide.s32 	%rd100, %r209, 4;
	add.s64 	%rd101, %rd1, %rd100;
	ld.global.u32 	%r53, [%rd101];
	setp.eq.s32 	%p80, %r53, %r209;
	mov.u32 	%r50, %r209;
	mov.u32 	%r209, %r53;
	@%p80 bra 	$L__BB4_38;
	bra.uni 	$L__BB4_69;
$L__BB4_70:
	cvt.s64.s32 	%rd160, %r213;
	mul.wide.s32 	%rd121, %r213, 4;
	add.s64 	%rd122, %rd1, %rd121;
	ld.global.u32 	%r61, [%rd122];
	setp.eq.s32 	%p92, %r61, %r213;
	mov.u32 	%r58, %r213;
	mov.u32 	%r213, %r61;
	@%p92 bra 	$L__BB4_47;
	bra.uni 	$L__BB4_70;
$L__BB4_71:
	cvt.s64.s32 	%rd162, %r217;
	mul.wide.s32 	%rd142, %r217, 4;
	add.s64 	%rd143, %rd1, %rd142;
	ld.global.u32 	%r69, [%rd143];
	setp.eq.s32 	%p110, %r69, %r217;
	mov.u32 	%r66, %r217;
	mov.u32 	%r217, %r69;
	@%p110 bra 	$L__BB4_56;
	bra.uni 	$L__BB4_71;

}
	// .globl	_Z7kernel3Piii
.visible .entry _Z7kernel3Piii(
	.param .u64 .ptr .align 1 _Z7kernel3Piii_param_0,
	.param .u32 _Z7kernel3Piii_param_1,
	.param .u32 _Z7kernel3Piii_param_2
)
{
	.reg .pred 	%p<6>;
	.reg .b32 	%r<20>;
	.reg .b64 	%rd<7>;

	ld.param.u64 	%rd3, [_Z7kernel3Piii_param_0];
	ld.param.u32 	%r6, [_Z7kernel3Piii_param_1];
	ld.param.u32 	%r7, [_Z7kernel3Piii_param_2];
	cvta.to.global.u64 	%rd1, %rd3;
	mov.u32 	%r9, %ctaid.x;
	shl.b32 	%r10, %r9, 4;
	mov.u32 	%r11, %tid.x;
	add.s32 	%r12, %r10, %r11;
	mov.u32 	%r13, %ctaid.y;
	shl.b32 	%r14, %r13, 4;
	mov.u32 	%r15, %tid.y;
	add.s32 	%r16, %r14, %r15;
	mad.lo.s32 	%r19, %r6, %r16, %r12;
	setp.ge.s32 	%p1, %r12, %r6;
	setp.ge.s32 	%p2, %r16, %r7;
	or.pred  	%p3, %p1, %p2;
	@%p3 bra 	$L__BB5_4;
	mul.wide.s32 	%rd4, %r19, 4;
	add.s64 	%rd2, %rd1, %rd4;
	ld.global.u32 	%r18, [%rd2];
	setp.eq.s32 	%p4, %r18, %r19;
	@%p4 bra 	$L__BB5_3;
$L__BB5_2:
	mov.u32 	%r19, %r18;
	mul.wide.s32 	%rd5, %r19, 4;
	add.s64 	%rd6, %rd1, %rd5;
	ld.global.u32 	%r18, [%rd6];
	setp.ne.s32 	%p5, %r18, %r19;
	@%p5 bra 	$L__BB5_2;
$L__BB5_3:
	bar.sync 	0;
	st.global.u32 	[%rd2], %r19;
$L__BB5_4:
	ret;

}
	// .globl	_Z23mark_final_edges_kernelPhPiS0_iii
.visible .entry _Z23mark_final_edges_kernelPhPiS0_iii(
	.param .u64 .ptr .align 1 _Z23mark_final_edges_kernelPhPiS0_iii_param_0,
	.param .u64 .ptr .align 1 _Z23mark_final_edges_kernelPhPiS0_iii_param_1,
	.param .u64 .ptr .align 1 _Z23mark_final_edges_kernelPhPiS0_iii_param_2,
	.param .u32 _Z23mark_final_edges_kernelPhPiS0_iii_param_3,
	.param .u32 _Z23mark_final_edges_kernelPhPiS0_iii_param_4,
	.param .u32 _Z23mark_final_edges_kernelPhPiS0_iii_param_5
)
{
	.reg .pred 	%p<9>;
	.reg .b16 	%rs<3>;
	.reg .b32 	%r<25>;
	.reg .b64 	%rd<19>;

	ld.param.u64 	%rd6, [_Z23mark_final_edges_kernelPhPiS0_iii_param_0];
	ld.param.u64 	%rd5, [_Z23mark_final_edges_kernelPhPiS0_iii_param_1];
	ld.param.u64 	%rd7, [_Z23mark_final_edges_kernelPhPiS0_iii_param_2];
	ld.param.u32 	%r9, [_Z23mark_final_edges_kernelPhPiS0_iii_param_3];
	ld.param.u32 	%r10, [_Z23mark_final_edges_kernelPhPiS0_iii_param_4];
	ld.param.u32 	%r8, [_Z23mark_final_edges_kernelPhPiS0_iii_param_5];
	cvta.to.global.u64 	%rd1, %rd6;
	cvta.to.global.u64 	%rd2, %rd7;
	mov.u32 	%r12, %ctaid.x;
	shl.b32 	%r13, %r12, 4;
	mov.u32 	%r14, %tid.x;
	add.s32 	%r15, %r13, %r14;
	mov.u32 	%r16, %ctaid.y;
	shl.b32 	%r17, %r16, 4;
	mov.u32 	%r18, %tid.y;
	add.s32 	%r19, %r17, %r18;
	mad.lo.s32 	%r1, %r9, %r19, %r15;
	mul.lo.s32 	%r2, %r10, %r9;
	add.s32 	%r3, %r2, 1;
	setp.ge.s32 	%p1, %r15, %r9;
	setp.ge.s32 	%p2, %r19, %r10;
	or.pred  	%p3, %p1, %p2;
	@%p3 bra 	$L__BB6_8;
	cvta.to.global.u64 	%rd8, %rd5;
	mul.wide.s32 	%rd9, %r1, 4;
	add.s64 	%rd3, %rd8, %rd9;
	ld.global.u32 	%r21, [%rd3];
	setp.ne.s32 	%p4, %r21, 0;
	@%p4 bra 	$L__BB6_3;
	cvt.s64.s32 	%rd17, %r1;
	add.s64 	%rd18, %rd1, %rd17;
	mov.b16 	%rs2, 0;
	st.global.u8 	[%rd18], %rs2;
	bra.uni 	$L__BB6_8;
$L__BB6_3:
	mul.wide.s32 	%rd10, %r2, 4;
	add.s64 	%rd11, %rd2, %rd10;
	st.global.u32 	[%rd11+4], %r3;
	ld.global.u32 	%r22, [%rd3];
	setp.lt.s32 	%p5, %r22, %r8;
	add.s64 	%rd4, %rd2, %rd9;
	@%p5 bra 	$L__BB6_5;
	st.global.u32 	[%rd4], %r3;
$L__BB6_5:
	bar.sync 	0;
	ld.global.u32 	%r23, [%rd4];
	setp.eq.s32 	%p6, %r23, %r1;
	mov.u32 	%r24, %r1;
	@%p6 bra 	$L__BB6_7;
$L__BB6_6:
	mov.u32 	%r24, %r23;
	mul.wide.s32 	%rd13, %r24, 4;
	add.s64 	%rd14, %rd2, %rd13;
	ld.global.u32 	%r23, [%rd14];
	setp.ne.s32 	%p7, %r23, %r24;
	@%p7 bra 	$L__BB6_6;
$L__BB6_7:
	cvt.s64.s32 	%rd15, %r1;
	setp.eq.s32 	%p8, %r24, %r3;
	selp.s16 	%rs1, -1, 0, %p8;
	add.s64 	%rd16, %rd1, %rd15;
	st.global.u8 	[%rd16], %rs1;
$L__BB6_8:
	ret;

}


// ===== COMPILED SASS (sm_100) =====

	.target	sm_100

	.elftype	@"ET_EXEC"


//--------------------- .note.nv.tkinfo           --------------------------
	.section	.note.nv.tkinfo,"",@"SHT_NOTE"
	.sectionflags	@"SHF_NOTE_NV_TKINFO"
	.tkinfo
        /*0018*/ 	.word	0x00000002
        /*0030*/ 	.string	""
        /*0030*/ 	.string	"ptxas"
        /*0030*/ 	.string	"Cuda compilation tools, release 13.0, V13.0.88"
        /*0030*/ 	.string	"Build cuda_13.0.r13.0/compiler.36424714_0"
        /*0030*/ 	.string	"-arch sm_100 -m 64 "



//--------------------- .note.nv.cuinfo           --------------------------
	.section	.note.nv.cuinfo,"",@"SHT_NOTE"
	.sectionflags	@"SHF_NOTE_NV_CUINFO"
        /*0018*/ 	.short	0x0002
        /*001a*/ 	.short	0x0064
        /*001c*/ 	.short	0x0082
	.zero		2


//--------------------- .nv.info                  --------------------------
	.section	.nv.info,"",@"SHT_CUDA_INFO"
	.align	4


	//----- nvinfo : EIATTR_REGCOUNT
	.align		4
        /*0000*/ 	.byte	0x04, 0x2f
        /*0002*/ 	.short	(.L_4 - .L_3)
	.align		4
.L_3:
        /*0004*/ 	.word	index@(_Z20gaussian_blur_kernelPhS_ii)
        /*0008*/ 	.word	0x00000020


	//----- nvinfo : EIATTR_FRAME_SIZE
	.align		4
.L_4:
        /*000c*/ 	.byte	0x04, 0x11
        /*000e*/ 	.short	(.L_6 - .L_5)
	.align		4
.L_5:
        /*0010*/ 	.word	index@(_Z20gaussian_blur_kernelPhS_ii)
        /*0014*/ 	.word	0x00000000


	//----- nvinfo : EIATTR_REGCOUNT
	.align		4
.L_6:
        /*0018*/ 	.byte	0x04, 0x2f
        /*001a*/ 	.short	(.L_8 - .L_7)
	.align		4
.L_7:
        /*001c*/ 	.word	index@(_Z29remove_non_edge_pixels_kernelPiiii)
        /*0020*/ 	.word	0x0000000a


	//----- nvinfo : EIATTR_FRAME_SIZE
	.align		4
.L_8:
        /*0024*/ 	.byte	0x04, 0x11
        /*0026*/ 	.short	(.L_10 - .L_9)
	.align		4
.L_9:
        /*0028*/ 	.word	index@(_Z29remove_non_edge_pixels_kernelPiiii)
        /*002c*/ 	.word	0x00000000


	//----- nvinfo : EIATTR_REGCOUNT
	.align		4
.L_10:
        /*0030*/ 	.byte	0x04, 0x2f
        /*0032*/ 	.short	(.L_12 - .L_11)
	.align		4
.L_11:
        /*0034*/ 	.word	index@(_Z27gradient_calculation_kernelPhPiiib)
        /*0038*/ 	.word	0x00000020


	//----- nvinfo : EIATTR_FRAME_SIZE
	.align		4
.L_12:
        /*003c*/ 	.byte	0x04, 0x11
        /*003e*/ 	.short	(.L_14 - .L_13)
	.align		4
.L_13:
        /*0040*/ 	.word	index@($__internal_1_$__cuda_sm3x_div_rn_noftz_f32_slowpath)
        /*0044*/ 	.word	0x00000000


	//----- nvinfo : EIATTR_FRAME_SIZE
	.align		4
.L_14:
        /*0048*/ 	.byte	0x04, 0x11
        /*004a*/ 	.short	(.L_16 - .L_15)
	.align		4
.L_15:
        /*004c*/ 	.word	index@($__internal_0_$__cuda_sm20_sqrt_rn_f32_slowpath)
        /*0050*/ 	.word	0x00000000


	//----- nvinfo : EIATTR_FRAME_SIZE
	.align		4
.L_16:
        /*0054*/ 	.byte	0x04, 0x11
        /*0056*/ 	.short	(.L_18 - .L_17)
	.align		4
.L_17:
        /*0058*/ 	.word	index@(_Z27gradient_calculation_kernelPhPiiib)
        /*005c*/ 	.word	0x00000000


	//----- nvinfo : EIATTR_REGCOUNT
	.align		4
.L_18:
        /*0060*/ 	.byte	0x04, 0x2f
        /*0062*/ 	.short	(.L_20 - .L_19)
	.align		4
.L_19:
        /*0064*/ 	.word	index@(_Z7kernel1PiS_ii)
        /*0068*/ 	.word	0x0000001c


	//----- nvinfo : EIATTR_FRAME_SIZE
	.align		4
.L_20:
        /*006c*/ 	.byte	0x04, 0x11
        /*006e*/ 	.short	(.L_22 - .L_21)
	.align		4
.L_21:
        /*0070*/ 	.word	index@(_Z7kernel1PiS_ii)
        /*0074*/ 	.word	0x00000000


	//----- nvinfo : EIATTR_REGCOUNT
	.align		4
.L_22:
        /*0078*/ 	.byte	0x04, 0x2f
        /*007a*/ 	.short	(.L_24 - .L_23)
	.align		4
.L_23:
        /*007c*/ 	.word	index@(_Z7kernel2PiS_iii)
        /*0080*/ 	.word	0x0000001e


	//----- nvinfo : EIATTR_FRAME_SIZE
	.align		4
.L_24:
        /*0084*/ 	.byte	0x04, 0x11
        /*0086*/ 	.short	(.L_26 - .L_25)
	.align		4
.L_25:
        /*0088*/ 	.word	index@(_Z7kernel2PiS_iii)
        /*008c*/ 	.word	0x00000000


	//----- nvinfo : EIATTR_REGCOUNT
	.align		4
.L_26:
        /*0090*/ 	.byte	0x04, 0x2f
        /*0092*/ 	.short	(.L_28 - .L_27)
	.align		4
.L_27:
        /*0094*/ 	.word	index@(_Z7kernel3Piii)
        /*0098*/ 	.word	0x0000000c


	//----- nvinfo : EIATTR_FRAME_SIZE
	.align		4
.L_28:
        /*009c*/ 	.byte	0x04, 0x11
        /*009e*/ 	.short	(.L_30 - .L_29)
	.align		4
.L_29:
        /*00a0*/ 	.word	index@(_Z7kernel3Piii)
        /*00a4*/ 	.word	0x00000000


	//----- nvinfo : EIATTR_REGCOUNT
	.align		4
.L_30:
        /*00a8*/ 	.byte	0x04, 0x2f
        /*00aa*/ 	.short	(.L_32 - .L_31)
	.align		4
.L_31:
        /*00ac*/ 	.word	index@(_Z23mark_final_edges_kernelPhPiS0_iii)
        /*00b0*/ 	.word	0x00000010


	//----- nvinfo : EIATTR_FRAME_SIZE
	.align		4
.L_32:
        /*00b4*/ 	.byte	0x04, 0x11
        /*00b6*/ 	.short	(.L_34 - .L_33)
	.align		4
.L_33:
        /*00b8*/ 	.word	index@(_Z23mark_final_edges_kernelPhPiS0_iii)
        /*00bc*/ 	.word	0x00000000


	//----- nvinfo : EIATTR_MIN_STACK_SIZE
	.align		4
.L_34:
        /*00c0*/ 	.byte	0x04, 0x12
        /*00c2*/ 	.short	(.L_36 - .L_35)
	.align		4
.L_35:
        /*00c4*/ 	.word	index@(_Z23mark_final_edges_kernelPhPiS0_iii)
        /*00c8*/ 	.word	0x00000000


	//----- nvinfo : EIATTR_MIN_STACK_SIZE
	.align		4
.L_36:
        /*00cc*/ 	.byte	0x04, 0x12
        /*00ce*/ 	.short	(.L_38 - .L_37)
	.align		4
.L_37:
        /*00d0*/ 	.word	index@(_Z7kernel3Piii)
        /*00d4*/ 	.word	0x00000000


	//----- nvinfo : EIATTR_MIN_STACK_SIZE
	.align		4
.L_38:
        /*00d8*/ 	.byte	0x04, 0x12
        /*00da*/ 	.short	(.L_40 - .L_39)
	.align		4
.L_39:
        /*00dc*/ 	.word	index@(_Z7kernel2PiS_iii)
        /*00e0*/ 	.word	0x00000000


	//----- nvinfo : EIATTR_MIN_STACK_SIZE
	.align		4
.L_40:
        /*00e4*/ 	.byte	0x04, 0x12
        /*00e6*/ 	.short	(.L_42 - .L_41)
	.align		4
.L_41:
        /*00e8*/ 	.word	index@(_Z7kernel1PiS_ii)
        /*00ec*/ 	.word	0x00000000


	//----- nvinfo : EIATTR_MIN_STACK_SIZE
	.align		4
.L_42:
        /*00f0*/ 	.byte	0x04, 0x12
        /*00f2*/ 	.short	(.L_44 - .L_43)
	.align		4
.L_43:
        /*00f4*/ 	.word	index@(_Z27gradient_calculation_kernelPhPiiib)
        /*00f8*/ 	.word	0x00000000


	//----- nvinfo : EIATTR_MIN_STACK_SIZE
	.align		4
.L_44:
        /*00fc*/ 	.byte	0x04, 0x12
        /*00fe*/ 	.short	(.L_46 - .L_45)
	.align		4
.L_45:
        /*0100*/ 	.word	index@(_Z29remove_non_edge_pixels_kernelPiiii)
        /*0104*/ 	.word	0x00000000


	//----- nvinfo : EIATTR_MIN_STACK_SIZE
	.align		4
.L_46:
        /*0108*/ 	.byte	0x04, 0x12
        /*010a*/ 	.short	(.L_48 - .L_47)
	.align		4
.L_47:
        /*010c*/ 	.word	index@(_Z20gaussian_blur_kernelPhS_ii)
        /*0110*/ 	.word	0x00000000
.L_48:


//--------------------- .nv.compat                --------------------------
	.section	.nv.compat,"",@"SHT_CUDA_COMPAT_INFO"
	.align	4
        /*0000*/ 	.byte	0x02, 0x09, 0x00, 0x00, 0x02, 0x02, 0x01, 0x00, 0x02, 0x05, 0x05, 0x00, 0x03, 0x07, 0x01, 0x01
        /*0010*/ 	.byte	0x02, 0x03, 0x00, 0x00, 0x02, 0x06, 0x01, 0x00, 0x04, 0x0b, 0x08, 0x00, 0x01, 0x00, 0x00, 0x00
        /*0020*/ 	.byte	0x00, 0x00, 0x00, 0x00


//--------------------- .nv.info._Z23mark_final_edges_kernelPhPiS0_iii --------------------------
	.section	.nv.info._Z23mark_final_edges_kernelPhPiS0_iii,"",@"SHT_CUDA_INFO"
	.sectionflags	@""
	.align	4


	//----- nvinfo : EIATTR_CUDA_API_VERSION
	.align		4
        /*0000*/ 	.byte	0x04, 0x37
        /*0002*/ 	.short	(.L_50 - .L_49)
.L_49:
        /*0004*/ 	.word	0x00000082


	//----- nvinfo : EIATTR_KPARAM_INFO
	.align		4
.L_50:
        /*0008*/ 	.byte	0x04, 0x17
        /*000a*/ 	.short	(.L_52 - .L_51)
.L_51:
        /*000c*/ 	.word	0x00000000
        /*0010*/ 	.short	0x0005
        /*0012*/ 	.short	0x0020
        /*0014*/ 	.byte	0x00, 0xf0, 0x11, 0x00


	//----- nvinfo : EIATTR_KPARAM_INFO
	.align		4
.L_52:
        /*0018*/ 	.byte	0x04, 0x17
        /*001a*/ 	.short	(.L_54 - .L_53)
.L_53:
        /*001c*/ 	.word	0x00000000
        /*0020*/ 	.short	0x0004
        /*0022*/ 	.short	0x001c
        /*0024*/ 	.byte	0x00, 0xf0, 0x11, 0x00


	//----- nvinfo : EIATTR_KPARAM_INFO
	.align		4
.L_54:
        /*0028*/ 	.byte	0x04, 0x17
        /*002a*/ 	.short	(.L_56 - .L_55)
.L_55:
        /*002c*/ 	.word	0x00000000
        /*0030*/ 	.short	0x0003
        /*0032*/ 	.short	0x0018
        /*0034*/ 	.byte	0x00, 0xf0, 0x11, 0x00


	//----- nvinfo : EIATTR_KPARAM_INFO
	.align		4
.L_56:
        /*0038*/ 	.byte	0x04, 0x17
        /*003a*/ 	.short	(.L_58 - .L_57)
.L_57:
        /*003c*/ 	.word	0x00000000
        /*0040*/ 	.short	0x0002
        /*0042*/ 	.short	0x0010
        /*0044*/ 	.byte	0x00, 0xf5, 0x21, 0x00


	//----- nvinfo : EIATTR_KPARAM_INFO
	.align		4
.L_58:
        /*0048*/ 	.byte	0x04, 0x17
        /*004a*/ 	.short	(.L_60 - .L_59)
.L_59:
        /*004c*/ 	.word	0x00000000
        /*0050*/ 	.short	0x0001
        /*0052*/ 	.short	0x0008
        /*0054*/ 	.byte	0x00, 0xf5, 0x21, 0x00


	//----- nvinfo : EIATTR_KPARAM_INFO
	.align		4
.L_60:
        /*0058*/ 	.byte	0x04, 0x17
        /*005a*/ 	.short	(.L_62 - .L_61)
.L_61:
        /*005c*/ 	.word	0x00000000
        /*0060*/ 	.short	0x0000
        /*0062*/ 	.short	0x0000
        /*0064*/ 	.byte	0x00, 0xf5, 0x21, 0x00


	//----- nvinfo : EIATTR_SPARSE_MMA_MASK
	.align		4
.L_62:
        /*0068*/ 	.byte	0x03, 0x50
        /*006a*/ 	.short	0x0000


	//----- nvinfo : EIATTR_MAXREG_COUNT
	.align		4
        /*006c*/ 	.byte	0x03, 0x1b
        /*006e*/ 	.short	0x00ff


	//----- nvinfo : EIATTR_NUM_BARRIERS
	.align		4
        /*0070*/ 	.byte	0x02, 0x4c
        /*0072*/ 	.byte	0x01
	.zero		1


	//----- nvinfo : EIATTR_MERCURY_ISA_VERSION
	.align		4
        /*0074*/ 	.byte	0x03, 0x5f
        /*0076*/ 	.short	0x0101


	//----- nvinfo : EIATTR_VRC_CTA_INIT_COUNT
	.align		4
        /*0078*/ 	.byte	0x02, 0x4a
	.zero		1
	.zero		1


	//----- nvinfo : EIATTR_EXIT_INSTR_OFFSETS
	.align		4
        /*007c*/ 	.byte	0x04, 0x1c
        /*007e*/ 	.short	(.L_64 - .L_63)


	//   ....[0]....
.L_63:
        /*0080*/ 	.word	0x000000a0


	//   ....[1]....
        /*0084*/ 	.word	0x00000150


	//   ....[2]....
        /*0088*/ 	.word	0x00000360


	//----- nvinfo : EIATTR_CRS_STACK_SIZE
	.align		4
.L_64:
        /*008c*/ 	.byte	0x04, 0x1e
        /*008e*/ 	.short	(.L_66 - .L_65)
.L_65:
        /*0090*/ 	.word	0x00000000


	//----- nvinfo : EIATTR_CBANK_PARAM_SIZE
	.align		4
.L_66:
        /*0094*/ 	.byte	0x03, 0x19
        /*0096*/ 	.short	0x0024


	//----- nvinfo : EIATTR_PARAM_CBANK
	.align		4
        /*0098*/ 	.byte	0x04, 0x0a
        /*009a*/ 	.short	(.L_68 - .L_67)
	.align		4
.L_67:
        /*009c*/ 	.word	index@(.nv.constant0._Z23mark_final_edges_kernelPhPiS0_iii)
        /*00a0*/ 	.short	0x0380
        /*00a2*/ 	.short	0x0024


	//----- nvinfo : EIATTR_SW_WAR
	.align		4
.L_68:
        /*00a4*/ 	.byte	0x04, 0x36
        /*00a6*/ 	.short	(.L_70 - .L_69)
.L_69:
        /*00a8*/ 	.word	0x00000008
.L_70:


//--------------------- .nv.info._Z7kernel3Piii   --------------------------
	.section	.nv.info._Z7kernel3Piii,"",@"SHT_CUDA_INFO"
	.sectionflags	@""
	.align	4


	//----- nvinfo : EIATTR_CUDA_API_VERSION
	.align		4
        /*0000*/ 	.byte	0x04, 0x37
        /*0002*/ 	.short	(.L_72 - .L_71)
.L_71:
        /*0004*/ 	.word	0x00000082


	//----- nvinfo : EIATTR_KPARAM_INFO
	.align		4
.L_72:
        /*0008*/ 	.byte	0x04, 0x17
        /*000a*/ 	.short	(.L_74 - .L_73)
.L_73:
        /*000c*/ 	.word	0x00000000
        /*0010*/ 	.short	0x0002
        /*0012*/ 	.short	0x000c
        /*0014*/ 	.byte	0x00, 0xf0, 0x11, 0x00


	//----- nvinfo : EIATTR_KPARAM_INFO
	.align		4
.L_74:
        /*0018*/ 	.byte	0x04, 0x17
        /*001a*/ 	.short	(.L_76 - .L_75)
.L_75:
        /*001c*/ 	.word	0x00000000
        /*0020*/ 	.short	0x0001
        /*0022*/ 	.short	0x0008
        /*0024*/ 	.byte	0x00, 0xf0, 0x11, 0x00


	//----- nvinfo : EIATTR_KPARAM_INFO
	.align		4
.L_76:
        /*0028*/ 	.byte	0x04, 0x17
        /*002a*/ 	.short	(.L_78 - .L_77)
.L_77:
        /*002c*/ 	.word	0x00000000
        /*0030*/ 	.short	0x0000
        /*0032*/ 	.short	0x0000
        /*0034*/ 	.byte	0x00, 0xf5, 0x21, 0x00


	//----- nvinfo : EIATTR_SPARSE_MMA_MASK
	.align		4
.L_78:
        /*0038*/ 	.byte	0x03, 0x50
        /*003a*/ 	.short	0x0000


	//----- nvinfo : EIATTR_MAXREG_COUNT
	.align		4
        /*003c*/ 	.byte	0x03, 0x1b
        /*003e*/ 	.short	0x00ff


	//----- nvinfo : EIATTR_NUM_BARRIERS
	.align		4
        /*0040*/ 	.byte	0x02, 0x4c
        /*0042*/ 	.byte	0x01
	.zero		1


	//----- nvinfo : EIATTR_MERCURY_ISA_VERSION
	.align		4
        /*0044*/ 	.byte	0x03, 0x5f
        /*0046*/ 	.short	0x0101


	//----- nvinfo : EIATTR_VRC_CTA_INIT_COUNT
	.align		4
        /*0048*/ 	.byte	0x02, 0x4a
	.zero		1
	.zero		1


	//----- nvinfo : EIATTR_EXIT_INSTR_OFFSETS
	.align		4
        /*004c*/ 	.byte	0x04, 0x1c
        /*004e*/ 	.short	(.L_80 - .L_79)


	//   ....[0]....
.L_79:
        /*0050*/ 	.word	0x000000b0


	//   ....[1]....
        /*0054*/ 	.word	0x000001f0


	//----- nvinfo : EIATTR_CRS_STACK_SIZE
	.align		4
.L_80:
        /*0058*/ 	.byte	0x04, 0x1e
        /*005a*/ 	.short	(.L_82 - .L_81)
.L_81:
        /*005c*/ 	.word	0x00000000


	//----- nvinfo : EIATTR_CBANK_PARAM_SIZE
	.align		4
.L_82:
        /*0060*/ 	.byte	0x03, 0x19
        /*0062*/ 	.short	0x0010


	//----- nvinfo : EIATTR_PARAM_CBANK
	.align		4
        /*0064*/ 	.byte	0x04, 0x0a
        /*0066*/ 	.short	(.L_84 - .L_83)
	.align		4
.L_83:
        /*0068*/ 	.word	index@(.nv.constant0._Z7kernel3Piii)
        /*006c*/ 	.short	0x0380
        /*006e*/ 	.short	0x0010


	//----- nvinfo : EIATTR_SW_WAR
	.align		4
.L_84:
        /*0070*/ 	.byte	0x04, 0x36
        /*0072*/ 	.short	(.L_86 - .L_85)
.L_85:
        /*0074*/ 	.word	0x00000008
.L_86:


//--------------------- .nv.info._Z7kernel2PiS_iii --------------------------
	.section	.nv.info._Z7kernel2PiS_iii,"",@"SHT_CUDA_INFO"
	.sectionflags	@""
	.align	4


	//----- nvinfo : EIATTR_CUDA_API_VERSION
	.align		4
        /*0000*/ 	.byte	0x04, 0x37
        /*0002*/ 	.short	(.L_88 - .L_87)
.L_87:
        /*0004*/ 	.word	0x00000082


	//----- nvinfo : EIATTR_KPARAM_INFO
	.align		4
.L_88:
        /*0008*/ 	.byte	0x04, 0x17
        /*000a*/ 	.short	(.L_90 - .L_89)
.L_89:
        /*000c*/ 	.word	0x00000000
        /*0010*/ 	.short	0x0004
        /*0012*/ 	.short	0x0018
        /*0014*/ 	.byte	0x00, 0xf0, 0x11, 0x00


	//----- nvinfo : EIATTR_KPARAM_INFO
	.align		4
.L_90:
        /*0018*/ 	.byte	0x04, 0x17
        /*001a*/ 	.short	(.L_92 - .L_91)
.L_91:
        /*001c*/ 	.word	0x00000000
        /*0020*/ 	.short	0x0003
        /*0022*/ 	.short	0x0014
        /*0024*/ 	.byte	0x00, 0xf0, 0x11, 0x00


	//----- nvinfo : EIATTR_KPARAM_INFO
	.align		4
.L_92:
        /*0028*/ 	.byte	0x04, 0x17
        /*002a*/ 	.short	(.L_94 - .L_93)
.L_93:
        /*002c*/ 	.word	0x00000000
        /*0030*/ 	.short	0x0002
        /*0032*/ 	.short	0x0010
        /*0034*/ 	.byte	0x00, 0xf0, 0x11, 0x00


	//----- nvinfo : EIATTR_KPARAM_INFO
	.align		4
.L_94:
        /*0038*/ 	.byte	0x04, 0x17
        /*003a*/ 	.short	(.L_96 - .L_95)
.L_95:
        /*003c*/ 	.word	0x00000000
        /*0040*/ 	.short	0x0001
        /*0042*/ 	.short	0x0008
        /*0044*/ 	.byte	0x00, 0xf5, 0x21, 0x00


	//----- nvinfo : EIATTR_KPARAM_INFO
	.align		4
.L_96:
        /*0048*/ 	.byte	0x04, 0x17
        /*004a*/ 	.short	(.L_98 - .L_97)
.L_97:
        /*004c*/ 	.word	0x00000000
        /*0050*/ 	.short	0x0000
        /*0052*/ 	.short	0x0000
        /*0054*/ 	.byte	0x00, 0xf5, 0x21, 0x00


	//----- nvinfo : EIATTR_SPARSE_MMA_MASK
	.align		4
.L_98:
        /*0058*/ 	.byte	0x03, 0x50
        /*005a*/ 	.short	0x0000


	//----- nvinfo : EIATTR_MAXREG_COUNT
	.align		4
        /*005c*/ 	.byte	0x03, 0x1b
        /*005e*/ 	.short	0x00ff


	//----- nvinfo : EIATTR_NUM_BARRIERS
	.align		4
        /*0060*/ 	.byte	0x02, 0x4c
        /*0062*/ 	.byte	0x01
	.zero		1


	//----- nvinfo : EIATTR_MERCURY_ISA_VERSION
	.align		4
        /*0064*/ 	.byte	0x03, 0x5f
        /*0066*/ 	.short	0x0101


	//----- nvinfo : EIATTR_VRC_CTA_INIT_COUNT
	.align		4
        /*0068*/ 	.byte	0x02, 0x4a
	.zero		1
	.zero		1


	//----- nvinfo : EIATTR_EXIT_INSTR_OFFSETS
	.align		4
        /*006c*/ 	.byte	0x04, 0x1c
        /*006e*/ 	.short	(.L_100 - .L_99)


	//   ....[0]....
.L_99:
        /*0070*/ 	.word	0x00002890


	//----- nvinfo : EIATTR_CRS_STACK_SIZE
	.align		4
.L_100:
        /*0074*/ 	.byte	0x04, 0x1e
        /*0076*/ 	.short	(.L_102 - .L_101)
.L_101:
        /*0078*/ 	.word	0x00000000


	//----- nvinfo : EIATTR_CBANK_PARAM_SIZE
	.align		4
.L_102:
        /*007c*/ 	.byte	0x03, 0x19
        /*007e*/ 	.short	0x001c


	//----- nvinfo : EIATTR_PARAM_CBANK
	.align		4
        /*0080*/ 	.byte	0x04, 0x0a
        /*0082*/ 	.short	(.L_104 - .L_103)
	.align		4
.L_103:
        /*0084*/ 	.word	index@(.nv.constant0._Z7kernel2PiS_iii)
        /*0088*/ 	.short	0x0380
        /*008a*/ 	.short	0x001c


	//----- nvinfo : EIATTR_SW_WAR
	.align		4
.L_104:
        /*008c*/ 	.byte	0x04, 0x36
        /*008e*/ 	.short	(.L_106 - .L_105)
.L_105:
        /*0090*/ 	.word	0x00000008
.L_106:


//--------------------- .nv.info._Z7kernel1PiS_ii --------------------------
	.section	.nv.info._Z7kernel1PiS_ii,"",@"SHT_CUDA_INFO"
	.sectionflags	@""
	.align	4


	//----- nvinfo : EIATTR_CUDA_API_VERSION
	.align		4
        /*0000*/ 	.byte	0x04, 0x37
        /*0002*/ 	.short	(.L_108 - .L_107)
.L_107:
        /*0004*/ 	.word	0x00000082


	//----- nvinfo : EIATTR_KPARAM_INFO
	.align		4
.L_108:
        /*0008*/ 	.byte	0x04, 0x17
        /*000a*/ 	.short	(.L_110 - .L_109)
.L_109:
        /*000c*/ 	.word	0x00000000
        /*0010*/ 	.short	0x0003
        /*0012*/ 	.short	0x0014
        /*0014*/ 	.byte	0x00, 0xf0, 0x11, 0x00


	//----- nvinfo : EIATTR_KPARAM_INFO
	.align		4
.L_110:
        /*0018*/ 	.byte	0x04, 0x17
        /*001a*/ 	.short	(.L_112 - .L_111)
.L_111:
        /*001c*/ 	.word	0x00000000
        /*0020*/ 	.short	0x0002
        /*0022*/ 	.short	0x0010
        /*0024*/ 	.byte	0x00, 0xf0, 0x11, 0x00


	//----- nvinfo : EIATTR_KPARAM_INFO
	.align		4
.L_112:
        /*0028*/ 	.byte	0x04, 0x17
        /*002a*/ 	.short	(.L_114 - .L_113)
.L_113:
        /*002c*/ 	.word	0x00000000
        /*0030*/ 	.short	0x0001
        /*0032*/ 	.short	0x0008
        /*0034*/ 	.byte	0x00, 0xf5, 0x21, 0x00


	//----- nvinfo : EIATTR_KPARAM_INFO
	.align		4
.L_114:
        /*0038*/ 	.byte	0x04, 0x17
        /*003a*/ 	.short	(.L_116 - .L_115)
.L_115:
        /*003c*/ 	.word	0x00000000
        /*0040*/ 	.short	0x0000
        /*0042*/ 	.short	0x0000
        /*0044*/ 	.byte	0x00, 0xf5, 0x21, 0x00


	//----- nvinfo : EIATTR_SPARSE_MMA_MASK
	.align		4
.L_116:
        /*0048*/ 	.byte	0x03, 0x50
        /*004a*/ 	.short	0x0000


	//----- nvinfo : EIATTR_MAXREG_COUNT
	.align		4
        /*004c*/ 	.byte	0x03, 0x1b
        /*004e*/ 	.short	0x00ff


	//----- nvinfo : EIATTR_NUM_BARRIERS
	.align		4
        /*0050*/ 	.byte	0x02, 0x4c
        /*0052*/ 	.byte	0x01
	.zero		1


	//----- nvinfo : EIATTR_MERCURY_ISA_VERSION
	.align		4
        /*0054*/ 	.byte	0x03, 0x5f
        /*0056*/ 	.short	0x0101


	//----- nvinfo : EIATTR_VRC_CTA_INIT_COUNT
	.align		4
        /*0058*/ 	.byte	0x02, 0x4a
	.zero		1
	.zero		1


	//----- nvinfo : EIATTR_EXIT_INSTR_OFFSETS
	.align		4
        /*005c*/ 	.byte	0x04, 0x1c
        /*005e*/ 	.short	(.L_118 - .L_117)


	//   ....[0]....
.L_117:
        /*0060*/ 	.word	0x00000620


	//   ....[1]....
        /*0064*/ 	.word	0x00000ce0


	//----- nvinfo : EIATTR_CRS_STACK_SIZE
	.align		4
.L_118:
        /*0068*/ 	.byte	0x04, 0x1e
        /*006a*/ 	.short	(.L_120 - .L_119)
.L_119:
        /*006c*/ 	.word	0x00000000


	//----- nvinfo : EIATTR_CBANK_PARAM_SIZE
	.align		4
.L_120:
        /*0070*/ 	.byte	0x03, 0x19
        /*0072*/ 	.short	0x0018


	//----- nvinfo : EIATTR_PARAM_CBANK
	.align		4
        /*0074*/ 	.byte	0x04, 0x0a
        /*0076*/ 	.short	(.L_122 - .L_121)
	.align		4
.L_121:
        /*0078*/ 	.word	index@(.nv.constant0._Z7kernel1PiS_ii)
        /*007c*/ 	.short	0x0380
        /*007e*/ 	.short	0x0018


	//----- nvinfo : EIATTR_SW_WAR
	.align		4
.L_122:
        /*0080*/ 	.byte	0x04, 0x36
        /*0082*/ 	.short	(.L_124 - .L_123)
.L_123:
        /*0084*/ 	.word	0x00000008
.L_124:


//--------------------- .nv.info._Z27gradient_calculation_kernelPhPiiib --------------------------
	.section	.nv.info._Z27gradient_calculation_kernelPhPiiib,"",@"SHT_CUDA_INFO"
	.sectionflags	@""
	.align	4


	//----- nvinfo : EIATTR_CUDA_API_VERSION
	.align		4
        /*0000*/ 	.byte	0x04, 0x37
        /*0002*/ 	.short	(.L_126 - .L_125)
.L_125:
        /*0004*/ 	.word	0x00000082


	//----- nvinfo : EIATTR_KPARAM_INFO
	.align		4
.L_126:
        /*0008*/ 	.byte	0x04, 0x17
        /*000a*/ 	.short	(.L_128 - .L_127)
.L_127:
        /*000c*/ 	.word	0x00000000
        /*0010*/ 	.short	0x0004
        /*0012*/ 	.short	0x0018
        /*0014*/ 	.byte	0x00, 0xf0, 0x05, 0x00


	//----- nvinfo : EIATTR_KPARAM_INFO
	.align		4
.L_128:
        /*0018*/ 	.byte	0x04, 0x17
        /*001a*/ 	.short	(.L_130 - .L_129)
.L_129:
        /*001c*/ 	.word	0x00000000
        /*0020*/ 	.short	0x0003
        /*0022*/ 	.short	0x0014
        /*0024*/ 	.byte	0x00, 0xf0, 0x11, 0x00


	//----- nvinfo : EIATTR_KPARAM_INFO
	.align		4
.L_130:
        /*0028*/ 	.byte	0x04, 0x17
        /*002a*/ 	.short	(.L_132 - .L_131)
.L_131:
        /*002c*/ 	.word	0x00000000
        /*0030*/ 	.short	0x0002
        /*0032*/ 	.short	0x0010
        /*0034*/ 	.byte	0x00, 0xf0, 0x11, 0x00


	//----- nvinfo : EIATTR_KPARAM_INFO
	.align		4
.L_132:
        /*0038*/ 	.byte	0x04, 0x17
        /*003a*/ 	.short	(.L_134 - .L_133)
.L_133:
        /*003c*/ 	.word	0x00000000
        /*0040*/ 	.short	0x0001
        /*0042*/ 	.short	0x0008
        /*0044*/ 	.byte	0x00, 0xf5, 0x21, 0x00


	//----- nvinfo : EIATTR_KPARAM_INFO
	.align		4
.L_134:
        /*0048*/ 	.byte	0x04, 0x17
        /*004a*/ 	.short	(.L_136 - .L_135)
.L_135:
        /*004c*/ 	.word	0x00000000
        /*0050*/ 	.short	0x0000
        /*0052*/ 	.short	0x0000
        /*0054*/ 	.byte	0x00, 0xf5, 0x21, 0x00


	//----- nvinfo : EIATTR_SPARSE_MMA_MASK
	.align		4
.L_136:
        /*0058*/ 	.byte	0x03, 0x50
        /*005a*/ 	.short	0x0000


	//----- nvinfo : EIATTR_MAXREG_COUNT
	.align		4
        /*005c*/ 	.byte	0x03, 0x1b
        /*005e*/ 	.short	0x00ff


	//----- nvinfo : EIATTR_NUM_BARRIERS
	.align		4
        /*0060*/ 	.byte	0x02, 0x4c
        /*0062*/ 	.byte	0x01
	.zero		1


	//----- nvinfo : EIATTR_MERCURY_ISA_VERSION
	.align		4
        /*0064*/ 	.byte	0x03, 0x5f
        /*0066*/ 	.short	0x0101


	//----- nvinfo : EIATTR_VRC_CTA_INIT_COUNT
	.align		4
        /*0068*/ 	.byte	0x02, 0x4a
	.zero		1
	.zero		1


	//----- nvinfo : EIATTR_EXIT_INSTR_OFFSETS
	.align		4
        /*006c*/ 	.byte	0x04, 0x1c
        /*006e*/ 	.short	(.L_138 - .L_137)


	//   ....[0]....
.L_137:
        /*0070*/ 	.word	0x00000ab0


	//   ....[1]....
        /*0074*/ 	.word	0x00001110


	//----- nvinfo : EIATTR_CRS_STACK_SIZE
	.align		4
.L_138:
        /*0078*/ 	.byte	0x04, 0x1e
        /*007a*/ 	.short	(.L_140 - .L_139)
.L_139:
        /*007c*/ 	.word	0x00000000


	//----- nvinfo : EIATTR_CBANK_PARAM_SIZE
	.align		4
.L_140:
        /*0080*/ 	.byte	0x03, 0x19
        /*0082*/ 	.short	0x0019


	//----- nvinfo : EIATTR_PARAM_CBANK
	.align		4
        /*0084*/ 	.byte	0x04, 0x0a
        /*0086*/ 	.short	(.L_142 - .L_141)
	.align		4
.L_141:
        /*0088*/ 	.word	index@(.nv.constant0._Z27gradient_calculation_kernelPhPiiib)
        /*008c*/ 	.short	0x0380
        /*008e*/ 	.short	0x0019


	//----- nvinfo : EIATTR_SW_WAR
	.align		4
.L_142:
        /*0090*/ 	.byte	0x04, 0x36
        /*0092*/ 	.short	(.L_144 - .L_143)
.L_143:
        /*0094*/ 	.word	0x00000008
.L_144:


//--------------------- .nv.info._Z29remove_non_edge_pixels_kernelPiiii --------------------------
	.section	.nv.info._Z29remove_non_edge_pixels_kernelPiiii,"",@"SHT_CUDA_INFO"
	.sectionflags	@""
	.align	4


	//----- nvinfo : EIATTR_CUDA_API_VERSION
	.align		4
        /*0000*/ 	.byte	0x04, 0x37
        /*0002*/ 	.short	(.L_146 - .L_145)
.L_145:
        /*0004*/ 	.word	0x00000082


	//----- nvinfo : EIATTR_KPARAM_INFO
	.align		4
.L_146:
        /*0008*/ 	.byte	0x04, 0x17
        /*000a*/ 	.short	(.L_148 - .L_147)
.L_147:
        /*000c*/ 	.word	0x00000000
        /*0010*/ 	.short	0x0003
        /*0012*/ 	.short	0x0010
        /*0014*/ 	.byte	0x00, 0xf0, 0x11, 0x00


	//----- nvinfo : EIATTR_KPARAM_INFO
	.align		4
.L_148:
        /*0018*/ 	.byte	0x04, 0x17
        /*001a*/ 	.short	(.L_150 - .L_149)
.L_149:
        /*001c*/ 	.word	0x00000000
        /*0020*/ 	.short	0x0002
        /*0022*/ 	.short	0x000c
        /*0024*/ 	.byte	0x00, 0xf0, 0x11, 0x00


	//----- nvinfo : EIATTR_KPARAM_INFO
	.align		4
.L_150:
        /*0028*/ 	.byte	0x04, 0x17
        /*002a*/ 	.short	(.L_152 - .L_151)
.L_151:
        /*002c*/ 	.word	0x00000000
        /*0030*/ 	.short	0x0001
        /*0032*/ 	.short	0x0008
        /*0034*/ 	.byte	0x00, 0xf0, 0x11, 0x00


	//----- nvinfo : EIATTR_KPARAM_INFO
	.align		4
.L_152:
        /*0038*/ 	.byte	0x04, 0x17
        /*003a*/ 	.short	(.L_154 - .L_153)
.L_153:
        /*003c*/ 	.word	0x00000000
        /*0040*/ 	.short	0x0000
        /*0042*/ 	.short	0x0000
        /*0044*/ 	.byte	0x00, 0xf5, 0x21, 0x00


	//----- nvinfo : EIATTR_SPARSE_MMA_MASK
	.align		4
.L_154:
        /*0048*/ 	.byte	0x03, 0x50
        /*004a*/ 	.short	0x0000


	//----- nvinfo : EIATTR_MAXREG_COUNT
	.align		4
        /*004c*/ 	.byte	0x03, 0x1b
        /*004e*/ 	.short	0x00ff


	//----- nvinfo : EIATTR_MERCURY_ISA_VERSION
	.align		4
        /*0050*/ 	.byte	0x03, 0x5f
        /*0052*/ 	.short	0x0101


	//----- nvinfo : EIATTR_VRC_CTA_INIT_COUNT
	.align		4
        /*0054*/ 	.byte	0x02, 0x4a
	.zero		1
	.zero		1


	//----- nvinfo : EIATTR_EXIT_INSTR_OFFSETS
	.align		4
        /*0058*/ 	.byte	0x04, 0x1c
        /*005a*/ 	.short	(.L_156 - .L_155)


	//   ....[0]....
.L_155:
        /*005c*/ 	.word	0x00000110


	//----- nvinfo : EIATTR_CBANK_PARAM_SIZE
	.align		4
.L_156:
        /*0060*/ 	.byte	0x03, 0x19
        /*0062*/ 	.short	0x0014


	//----- nvinfo : EIATTR_PARAM_CBANK
	.align		4
        /*0064*/ 	.byte	0x04, 0x0a
        /*0066*/ 	.short	(.L_158 - .L_157)
	.align		4
.L_157:
        /*0068*/ 	.word	index@(.nv.constant0._Z29remove_non_edge_pixels_kernelPiiii)
        /*006c*/ 	.short	0x0380
        /*006e*/ 	.short	0x0014


	//----- nvinfo : EIATTR_SW_WAR
	.align		4
.L_158:
        /*0070*/ 	.byte	0x04, 0x36
        /*0072*/ 	.short	(.L_160 - .L_159)
.L_159:
        /*0074*/ 	.word	0x00000008
.L_160:


//--------------------- .nv.info._Z20gaussian_blur_kernelPhS_ii --------------------------
	.section	.nv.info._Z20gaussian_blur_kernelPhS_ii,"",@"SHT_CUDA_INFO"
	.sectionflags	@""
	.align	4


	//----- nvinfo : EIATTR_CUDA_API_VERSION
	.align		4
        /*0000*/ 	.byte	0x04, 0x37
        /*0002*/ 	.short	(.L_162 - .L_161)
.L_161:
        /*0004*/ 	.word	0x00000082


	//----- nvinfo : EIATTR_KPARAM_INFO
	.align		4
.L_162:
        /*0008*/ 	.byte	0x04, 0x17
        /*000a*/ 	.short	(.L_164 - .L_163)
.L_163:
        /*000c*/ 	.word	0x00000000
        /*0010*/ 	.short	0x0003
        /*0012*/ 	.short	0x0014
        /*0014*/ 	.byte	0x00, 0xf0, 0x11, 0x00


	//----- nvinfo : EIATTR_KPARAM_INFO
	.align		4
.L_164:
        /*0018*/ 	.byte	0x04, 0x17
        /*001a*/ 	.short	(.L_166 - .L_165)
.L_165:
        /*001c*/ 	.word	0x00000000
        /*0020*/ 	.short	0x0002
        /*0022*/ 	.short	0x0010
        /*0024*/ 	.byte	0x00, 0xf0, 0x11, 0x00


	//----- nvinfo : EIATTR_KPARAM_INFO
	.align		4
.L_166:
        /*0028*/ 	.byte	0x04, 0x17
        /*002a*/ 	.short	(.L_168 - .L_167)
.L_167:
        /*002c*/ 	.word	0x00000000
        /*0030*/ 	.short	0x0001
        /*0032*/ 	.short	0x0008
        /*0034*/ 	.byte	0x00, 0xf5, 0x21, 0x00


	//----- nvinfo : EIATTR_KPARAM_INFO
	.align		4
.L_168:
        /*0038*/ 	.byte	0x04, 0x17
        /*003a*/ 	.short	(.L_170 - .L_169)
.L_169:
        /*003c*/ 	.word	0x00000000
        /*0040*/ 	.short	0x0000
        /*0042*/ 	.short	0x0000
        /*0044*/ 	.byte	0x00, 0xf5, 0x21, 0x00


	//----- nvinfo : EIATTR_SPARSE_MMA_MASK
	.align		4
.L_170:
        /*0048*/ 	.byte	0x03, 0x50
        /*004a*/ 	.short	0x0000


	//----- nvinfo : EIATTR_MAXREG_COUNT
	.align		4
        /*004c*/ 	.byte	0x03, 0x1b
        /*004e*/ 	.short	0x00ff


	//----- nvinfo : EIATTR_MERCURY_ISA_VERSION
	.align		4
        /*0050*/ 	.byte	0x03, 0x5f
        /*0052*/ 	.short	0x0101


	//----- nvinfo : EIATTR_VRC_CTA_INIT_COUNT
	.align		4
        /*0054*/ 	.byte	0x02, 0x4a
	.zero		1
	.zero		1


	//----- nvinfo : EIATTR_EXIT_INSTR_OFFSETS
	.align		4
        /*0058*/ 	.byte	0x04, 0x1c
        /*005a*/ 	.short	(.L_172 - .L_171)


	//   ....[0]....
.L_171:
        /*005c*/ 	.word	0x000009b0


	//----- nvinfo : EIATTR_CBANK_PARAM_SIZE
	.align		4
.L_172:
        /*0060*/ 	.byte	0x03, 0x19
        /*0062*/ 	.short	0x0018


	//----- nvinfo : EIATTR_PARAM_CBANK
	.align		4
        /*0064*/ 	.byte	0x04, 0x0a
        /*0066*/ 	.short	(.L_174 - .L_173)
	.align		4
.L_173:
        /*0068*/ 	.word	index@(.nv.constant0._Z20gaussian_blur_kernelPhS_ii)
        /*006c*/ 	.short	0x0380
        /*006e*/ 	.short	0x0018


	//----- nvinfo : EIATTR_SW_WAR
	.align		4
.L_174:
        /*0070*/ 	.byte	0x04, 0x36
        /*0072*/ 	.short	(.L_176 - .L_175)
.L_175:
        /*0074*/ 	.word	0x00000008
.L_176:


//--------------------- .nv.callgraph             --------------------------
	.section	.nv.callgraph,"",@"SHT_CUDA_CALLGRAPH"
	.align	4
	.sectionentsize	8
	.align		4
        /*0000*/ 	.word	0x00000000
	.align		4
        /*0004*/ 	.word	0xffffffff
	.align		4
        /*0008*/ 	.word	0x00000000
	.align		4
        /*000c*/ 	.word	0xfffffffe
	.align		4
        /*0010*/ 	.word	0x00000000
	.align		4
        /*0014*/ 	.word	0xfffffffd
	.align		4
        /*0018*/ 	.word	0x00000000
	.align		4
        /*001c*/ 	.word	0xfffffffc


//--------------------- .nv.constant3             --------------------------
	.section	.nv.constant3,"a",@progbits
	.align	4
.nv.constant3:
	.type		gauss_matrix,@object
	.size		gauss_matrix,(horizontal_sobel_matrix - gauss_matrix)
gauss_matrix:
        /*0000*/ 	.byte	0x02, 0x00, 0x00, 0x00, 0x04, 0x00, 0x00, 0x00, 0x05, 0x00, 0x00, 0x00, 0x04, 0x00, 0x00, 0x00
        /*0010*/ 	.byte	0x02, 0x00, 0x00, 0x00, 0x04, 0x00, 0x00, 0x00, 0x09, 0x00, 0x00, 0x00, 0x0c, 0x00, 0x00, 0x00
        /*0020*/ 	.byte	0x09, 0x00, 0x00, 0x00, 0x04, 0x00, 0x00, 0x00, 0x05, 0x00, 0x00, 0x00, 0x0c, 0x00, 0x00, 0x00
        /*0030*/ 	.byte	0x0f, 0x00, 0x00, 0x00, 0x0c, 0x00, 0x00, 0x00, 0x05, 0x00, 0x00, 0x00, 0x04, 0x00, 0x00, 0x00
        /*0040*/ 	.byte	0x09, 0x00, 0x00, 0x00, 0x0c, 0x00, 0x00, 0x00, 0x09, 0x00, 0x00, 0x00, 0x04, 0x00, 0x00, 0x00
        /*0050*/ 	.byte	0x02, 0x00, 0x00, 0x00, 0x04, 0x00, 0x00, 0x00, 0x05, 0x00, 0x00, 0x00, 0x04, 0x00, 0x00, 0x00
        /*0060*/ 	.byte	0x02, 0x00, 0x00, 0x00
	.type		horizontal_sobel_matrix,@object
	.size		horizontal_sobel_matrix,(vertical_sobel_matrix - horizontal_sobel_matrix)
horizontal_sobel_matrix:
        /*0064*/ 	.byte	0xff, 0xff, 0xff, 0xff, 0x00, 0x00, 0x00, 0x00, 0xff, 0xff, 0xff, 0xff, 0x00, 0x00, 0x00, 0x00
        /*0074*/ 	.byte	0x01, 0x00, 0x00, 0x00, 0x00, 0x00, 0x00, 0x00, 0x01, 0x00, 0x00, 0x00, 0x00, 0x00, 0x00, 0x00
        /*0084*/ 	.byte	0x00, 0x00, 0x00, 0x00
	.type		vertical_sobel_matrix,@object
	.size		vertical_sobel_matrix,(.L_2 - vertical_sobel_matrix)
vertical_sobel_matrix:
        /*0088*/ 	.byte	0xff, 0xff, 0xff, 0xff, 0xfe, 0xff, 0xff, 0xff, 0xff, 0xff, 0xff, 0xff, 0x00, 0x00, 0x00, 0x00
        /*0098*/ 	.byte	0x00, 0x00, 0x00, 0x00, 0x00, 0x00, 0x00, 0x00, 0x01, 0x00, 0x00, 0x00, 0x02, 0x00, 0x00, 0x00
        /*00a8*/ 	.byte	0x01, 0x00, 0x00, 0x00
.L_2:


//--------------------- .text._Z23mark_final_edges_kernelPhPiS0_iii --------------------------
	.section	.text._Z23mark_final_edges_kernelPhPiS0_iii,"ax",@progbits
	.align	128
        .global         _Z23mark_final_edges_kernelPhPiS0_iii
        .type           _Z23mark_final_edges_kernelPhPiS0_iii,@function
        .size           _Z23mark_final_edges_kernelPhPiS0_iii,(.L_x_120 - _Z23mark_final_edges_kernelPhPiS0_iii)
        .other          _Z23mark_final_edges_kernelPhPiS0_iii,@"STO_CUDA_ENTRY STV_DEFAULT"
_Z23mark_final_edges_kernelPhPiS0_iii:
.text._Z23mark_final_edges_kernelPhPiS0_iii:
[----:B------:R-:W-:Y:S01]  /*0000*/  LDC R1, c[0x0][0x37c] ;  /* 0x0000df00ff017b82 */ /* 0x000fe20000000800 */
[----:B------:R-:W0:Y:S07]  /*0010*/  S2R R0, SR_CTAID.Y ;  /* 0x0000000000007919 */ /* 0x000e2e0000002600 */
[----:B------:R-:W1:Y:S01]  /*0020*/  LDC.64 R4, c[0x0][0x398] ;  /* 0x0000e600ff047b82 */ /* 0x000e620000000a00 */
[----:B------:R-:W0:Y:S01]  /*0030*/  S2R R3, SR_TID.Y ;  /* 0x0000000000037919 */ /* 0x000e220000002200 */
[----:B------:R-:W2:Y:S01]  /*0040*/  S2R R7, SR_CTAID.X ;  /* 0x0000000000077919 */ /* 0x000ea20000002500 */
[----:B------:R-:W2:Y:S01]  /*0050*/  S2R R2, SR_TID.X ;  /* 0x0000000000027919 */ /* 0x000ea20000002100 */
[----:B0-----:R-:W-:-:S05]  /*0060*/  IMAD R0, R0, 0x10, R3 ;  /* 0x0000001000007824 */ /* 0x001fca00078e0203 */
[----:B-1----:R-:W-:Y:S01]  /*0070*/  ISETP.GE.AND P0, PT, R0, R5, PT ;  /* 0x000000050000720c */ /* 0x002fe20003f06270 */
[----:B--2---:R-:W-:-:S05]  /*0080*/  IMAD R7, R7, 0x10, R2 ;  /* 0x0000001007077824 */ /* 0x004fca00078e0202 */
[----:B------:R-:W-:-:S13]  /*0090*/  ISETP.GE.OR P0, PT, R7, R4, P0 ;  /* 0x000000040700720c */ /* 0x000fda0000706670 */
[----:B------:R-:W-:Y:S05]  /*00a0*/  @P0 EXIT ;  /* 0x000000000000094d */ /* 0x000fea0003800000 */
[----:B------:R-:W0:Y:S01]  /*00b0*/  LDC.64 R8, c[0x0][0x388] ;  /* 0x0000e200ff087b82 */ /* 0x000e220000000a00 */
[----:B------:R-:W1:Y:S01]  /*00c0*/  LDCU.64 UR4, c[0x0][0x358] ;  /* 0x00006b00ff0477ac */ /* 0x000e620008000a00 */
[----:B------:R-:W-:-:S04]  /*00d0*/  IMAD R7, R0, R4, R7 ;  /* 0x0000000400077224 */ /* 0x000fc800078e0207 */
[----:B0-----:R-:W-:-:S05]  /*00e0*/  IMAD.WIDE R8, R7, 0x4, R8 ;  /* 0x0000000407087825 */ /* 0x001fca00078e0208 */
[----:B-1----:R-:W2:Y:S02]  /*00f0*/  LDG.E R0, desc[UR4][R8.64] ;  /* 0x0000000408007981 */ /* 0x002ea4000c1e1900 */
[----:B--2---:R-:W-:-:S13]  /*0100*/  ISETP.NE.AND P0, PT, R0, RZ, PT ;  /* 0x000000ff0000720c */ /* 0x004fda0003f05270 */
[----:B------:R-:W0:Y:S02]  /*0110*/  @!P0 LDC.64 R2, c[0x0][0x380] ;  /* 0x0000e000ff028b82 */ /* 0x000e240000000a00 */
[----:B0-----:R-:W-:-:S04]  /*0120*/  @!P0 IADD3 R2, P1, PT, R7, R2, RZ ;  /* 0x0000000207028210 */ /* 0x001fc80007f3e0ff */
[----:B------:R-:W-:-:S05]  /*0130*/  @!P0 LEA.HI.X.SX32 R3, R7, R3, 0x1, P1 ;  /* 0x0000000307038211 */ /* 0x000fca00008f0eff */
[----:B------:R0:W-:Y:S01]  /*0140*/  @!P0 STG.E.U8 desc[UR4][R2.64], RZ ;  /* 0x000000ff02008986 */ /* 0x0001e2000c101104 */
[----:B------:R-:W-:Y:S05]  /*0150*/  @!P0 EXIT ;  /* 0x000000000000894d */ /* 0x000fea0003800000 */
[----:B0-----:R-:W0:Y:S01]  /*0160*/  LDC.64 R2, c[0x0][0x390] ;  /* 0x0000e400ff027b82 */ /* 0x001e220000000a00 */
[CC--:B------:R-:W-:Y:S01]  /*0170*/  IMAD R11, R4.reuse, R5.reuse, RZ ;  /* 0x00000005040b7224 */ /* 0x0c0fe200078e02ff */
[----:B------:R-:W1:Y:S01]  /*0180*/  LDCU UR6, c[0x0][0x3a0] ;  /* 0x00007400ff0677ac */ /* 0x000e620008000800 */
[----:B------:R-:W-:Y:S02]  /*0190*/  IMAD R13, R4, R5, 0x1 ;  /* 0x00000001040d7424 */ /* 0x000fe400078e0205 */
[----:B0-----:R-:W-:-:S05]  /*01a0*/  IMAD.WIDE R4, R11, 0x4, R2 ;  /* 0x000000040b047825 */ /* 0x001fca00078e0202 */
[----:B------:R0:W-:Y:S04]  /*01b0*/  STG.E desc[UR4][R4.64+0x4], R13 ;  /* 0x0000040d04007986 */ /* 0x0001e8000c101904 */
[----:B------:R-:W1:Y:S01]  /*01c0*/  LDG.E R8, desc[UR4][R8.64] ;  /* 0x0000000408087981 */ /* 0x000e62000c1e1900 */
[----:B------:R-:W-:Y:S01]  /*01d0*/  IMAD.WIDE R10, R7, 0x4, R2 ;  /* 0x00000004070a7825 */ /* 0x000fe200078e0202 */
[----:B-1----:R-:W-:-:S13]  /*01e0*/  ISETP.GE.AND P0, PT, R8, UR6, PT ;  /* 0x0000000608007c0c */ /* 0x002fda000bf06270 */
[----:B------:R0:W-:Y:S01]  /*01f0*/  @P0 STG.E desc[UR4][R10.64], R13 ;  /* 0x0000000d0a000986 */ /* 0x0001e2000c101904 */
[----:B------:R-:W-:Y:S06]  /*0200*/  BAR.SYNC.DEFER_BLOCKING 0x0 ;  /* 0x0000000000007b1d */ /* 0x000fec0000010000 */
[----:B------:R-:W2:Y:S01]  /*0210*/  LDG.E R0, desc[UR4][R10.64] ;  /* 0x000000040a007981 */ /* 0x000ea2000c1e1900 */
[----:B------:R-:W-:Y:S05]  /*0220*/  WARPSYNC.ALL ;  /* 0x0000000000007948 */ /* 0x000fea0003800000 */
[----:B------:R-:W-:Y:S01]  /*0230*/  BSSY.RECONVERGENT B0, `(.L_x_0) ;  /* 0x000000c000007945 */ /* 0x000fe20003800200 */
[----:B------:R-:W-:Y:S01]  /*0240*/  IMAD.MOV.U32 R6, RZ, RZ, R7 ;  /* 0x000000ffff067224 */ /* 0x000fe200078e0007 */
[----:B--2---:R-:W-:-:S13]  /*0250*/  ISETP.NE.AND P0, PT, R0, R7, PT ;  /* 0x000000070000720c */ /* 0x004fda0003f05270 */
[----:B0-----:R-:W-:Y:S05]  /*0260*/  @!P0 BRA `(.L_x_1) ;  /* 0x0000000000208947 */ /* 0x001fea0003800000 */
[----:B------:R-:W-:Y:S01]  /*0270*/  BSSY.RECONVERGENT B1, `(.L_x_1) ;  /* 0x0000007000017945 */ /* 0x000fe20003800200 */
.L_x_2:
[----:B------:R-:W-:-:S06]  /*0280*/  IMAD.WIDE R4, R0, 0x4, R2 ;  /* 0x0000000400047825 */ /* 0x000fcc00078e0202 */
[----:B------:R-:W2:Y:S01]  /*0290*/  LDG.E R5, desc[UR4][R4.64] ;  /* 0x0000000404057981 */ /* 0x000ea2000c1e1900 */
[----:B------:R-:W-:Y:S01]  /*02a0*/  IMAD.MOV.U32 R6, RZ, RZ, R0 ;  /* 0x000000ffff067224 */ /* 0x000fe200078e0000 */
[----:B--2---:R-:W-:Y:S01]  /*02b0*/  ISETP.NE.AND P0, PT, R5, R0, PT ;  /* 0x000000000500720c */ /* 0x004fe20003f05270 */
[----:B------:R-:W-:-:S12]  /*02c0*/  IMAD.MOV.U32 R0, RZ, RZ, R5 ;  /* 0x000000ffff007224 */ /* 0x000fd800078e0005 */
[----:B------:R-:W-:Y:S05]  /*02d0*/  @P0 BRA `(.L_x_2) ;  /* 0xfffffffc00e80947 */ /* 0x000fea000383ffff */
[----:B------:R-:W-:Y:S05]  /*02e0*/  BSYNC.RECONVERGENT B1 ;  /* 0x0000000000017941 */ /* 0x000fea0003800200 */
.L_x_1:
[----:B------:R-:W-:Y:S05]  /*02f0*/  BSYNC.RECONVERGENT B0 ;  /* 0x0000000000007941 */ /* 0x000fea0003800200 */
.L_x_0:
[----:B------:R-:W0:Y:S01]  /*0300*/  LDCU.64 UR6, c[0x0][0x380] ;  /* 0x00007000ff0677ac */ /* 0x000e220008000a00 */
[----:B------:R-:W-:-:S04]  /*0310*/  ISETP.NE.AND P0, PT, R6, R13, PT ;  /* 0x0000000d0600720c */ /* 0x000fc80003f05270 */
[----:B------:R-:W-:Y:S02]  /*0320*/  SEL R5, RZ, 0xffffffff, P0 ;  /* 0xffffffffff057807 */ /* 0x000fe40000000000 */
[----:B0-----:R-:W-:-:S04]  /*0330*/  IADD3 R2, P1, PT, R7, UR6, RZ ;  /* 0x0000000607027c10 */ /* 0x001fc8000ff3e0ff */
[----:B------:R-:W-:-:S05]  /*0340*/  LEA.HI.X.SX32 R3, R7, UR7, 0x1, P1 ;  /* 0x0000000707037c11 */ /* 0x000fca00088f0eff */
[----:B------:R-:W-:Y:S01]  /*0350*/  STG.E.U8 desc[UR4][R2.64], R5 ;  /* 0x0000000502007986 */ /* 0x000fe2000c101104 */
[----:B------:R-:W-:Y:S05]  /*0360*/  EXIT ;  /* 0x000000000000794d */ /* 0x000fea0003800000 */
.L_x_3:
[----:B------:R-:W-:-:S00]  /*0370*/  BRA `(.L_x_3) ;  /* 0xfffffffc00fc7947 */ /* 0x000fc0000383ffff */
[----:B------:R-:W-:-:S00]  /*0380*/  NOP ;  /* 0x0000000000007918 */ /* 0x000fc00000000000 */
[----:B------:R-:W-:-:S00]  /*0390*/  NOP ;  /* 0x0000000000007918 */ /* 0x000fc00000000000 */
[----:B------:R-:W-:-:S00]  /*03a0*/  NOP ;  /* 0x0000000000007918 */ /* 0x000fc00000000000 */
[----:B------:R-:W-:-:S00]  /*03b0*/  NOP ;  /* 0x0000000000007918 */ /* 0x000fc00000000000 */
[----:B------:R-:W-:-:S00]  /*03c0*/  NOP ;  /* 0x0000000000007918 */ /* 0x000fc00000000000 */
[----:B------:R-:W-:-:S00]  /*03d0*/  NOP ;  /* 0x0000000000007918 */ /* 0x000fc00000000000 */
[----:B------:R-:W-:-:S00]  /*03e0*/  NOP ;  /* 0x0000000000007918 */ /* 0x000fc00000000000 */
[----:B------:R-:W-:-:S00]  /*03f0*/  NOP ;  /* 0x0000000000007918 */ /* 0x000fc00000000000 */
.L_x_120:


//--------------------- .text._Z7kernel3Piii      --------------------------
	.section	.text._Z7kernel3Piii,"ax",@progbits
	.align	128
        .global         _Z7kernel3Piii
        .type           _Z7kernel3Piii,@function
        .size           _Z7kernel3Piii,(.L_x_121 - _Z7kernel3Piii)
        .other          _Z7kernel3Piii,@"STO_CUDA_ENTRY STV_DEFAULT"
_Z7kernel3Piii:
.text._Z7kernel3Piii:
[----:B------:R-:W-:Y:S01]  /*0000*/  LDC R1, c[0x0][0x37c] ;  /* 0x0000df00ff017b82 */ /* 0x000fe20000000800 */
[----:B------:R-:W0:Y:S01]  /*0010*/  S2R R3, SR_CTAID.Y ;  /* 0x0000000000037919 */ /* 0x000e220000002600 */
[----:B------:R-:W1:Y:S01]  /*0020*/  LDCU.64 UR4, c[0x0][0x388] ;  /* 0x00007100ff0477ac */ /* 0x000e620008000a00 */
[----:B------:R-:W0:Y:S01]  /*0030*/  S2R R2, SR_TID.Y ;  /* 0x0000000000027919 */ /* 0x000e220000002200 */
[----:B------:R-:W2:Y:S01]  /*0040*/  S2R R0, SR_CTAID.X ;  /* 0x0000000000007919 */ /* 0x000ea20000002500 */
[----:B------:R-:W2:Y:S01]  /*0050*/  S2R R5, SR_TID.X ;  /* 0x0000000000057919 */ /* 0x000ea20000002100 */
[----:B0-----:R-:W-:-:S05]  /*0060*/  IMAD R3, R3, 0x10, R2 ;  /* 0x0000001003037824 */ /* 0x001fca00078e0202 */
[----:B-1----:R-:W-:Y:S02]  /*0070*/  ISETP.GE.AND P0, PT, R3, UR5, PT ;  /* 0x0000000503007c0c */ /* 0x002fe4000bf06270 */
[----:B--2---:R-:W-:-:S04]  /*0080*/  LEA R0, R0, R5, 0x4 ;  /* 0x0000000500007211 */ /* 0x004fc800078e20ff */
[----:B------:R-:W-:Y:S01]  /*0090*/  ISETP.GE.OR P0, PT, R0, UR4, P0 ;  /* 0x0000000400007c0c */ /* 0x000fe20008706670 */
[----:B------:R-:W-:-:S12]  /*00a0*/  IMAD R0, R3, UR4, R0 ;  /* 0x0000000403007c24 */ /* 0x000fd8000f8e0200 */
[----:B------:R-:W-:Y:S05]  /*00b0*/  @P0 EXIT ;  /* 0x000000000000094d */ /* 0x000fea0003800000 */
[----:B------:R-:W0:Y:S01]  /*00c0*/  LDC.64 R4, c[0x0][0x380] ;  /* 0x0000e000ff047b82 */ /* 0x000e220000000a00 */
[----:B------:R-:W1:Y:S01]  /*00d0*/  LDCU.64 UR4, c[0x0][0x358] ;  /* 0x00006b00ff0477ac */ /* 0x000e620008000a00 */
[----:B0-----:R-:W-:-:S05]  /*00e0*/  IMAD.WIDE R6, R0, 0x4, R4 ;  /* 0x0000000400067825 */ /* 0x001fca00078e0204 */
[----:B-1----:R-:W2:Y:S01]  /*00f0*/  LDG.E R3, desc[UR4][R6.64] ;  /* 0x0000000406037981 */ /* 0x002ea2000c1e1900 */
[----:B------:R-:W-:Y:S01]  /*0100*/  BSSY.RECONVERGENT B0, `(.L_x_4) ;  /* 0x000000c000007945 */ /* 0x000fe20003800200 */
[----:B--2---:R-:W-:-:S13]  /*0110*/  ISETP.NE.AND P0, PT, R3, R0, PT ;  /* 0x000000000300720c */ /* 0x004fda0003f05270 */
[----:B------:R-:W-:Y:S05]  /*0120*/  @!P0 BRA `(.L_x_5) ;  /* 0x0000000000248947 */ /* 0x000fea0003800000 */
[----:B------:R-:W-:Y:S01]  /*0130*/  BSSY.RECONVERGENT B1, `(.L_x_5) ;  /* 0x0000008000017945 */ /* 0x000fe20003800200 */
[----:B------:R-:W-:-:S07]  /*0140*/  IMAD.MOV.U32 R9, RZ, RZ, R3 ;  /* 0x000000ffff097224 */ /* 0x000fce00078e0003 */
.L_x_6:
[----:B------:R-:W-:-:S06]  /*0150*/  IMAD.WIDE R2, R9, 0x4, R4 ;  /* 0x0000000409027825 */ /* 0x000fcc00078e0204 */
[----:B------:R-:W2:Y:S01]  /*0160*/  LDG.E R2, desc[UR4][R2.64] ;  /* 0x0000000402027981 */ /* 0x000ea2000c1e1900 */
[-C--:B------:R-:W-:Y:S02]  /*0170*/  MOV R0, R9.reuse ;  /* 0x0000000900007202 */ /* 0x080fe40000000f00 */
[----:B--2---:R-:W-:Y:S01]  /*0180*/  ISETP.NE.AND P0, PT, R2, R9, PT ;  /* 0x000000090200720c */ /* 0x004fe20003f05270 */
[----:B------:R-:W-:-:S12]  /*0190*/  IMAD.MOV.U32 R9, RZ, RZ, R2 ;  /* 0x000000ffff097224 */ /* 0x000fd800078e0002 */
[----:B------:R-:W-:Y:S05]  /*01a0*/  @P0 BRA `(.L_x_6) ;  /* 0xfffffffc00e80947 */ /* 0x000fea000383ffff */
[----:B------:R-:W-:Y:S05]  /*01b0*/  BSYNC.RECONVERGENT B1 ;  /* 0x0000000000017941 */ /* 0x000fea0003800200 */
.L_x_5:
[----:B------:R-:W-:Y:S05]  /*01c0*/  BSYNC.RECONVERGENT B0 ;  /* 0x0000000000007941 */ /* 0x000fea0003800200 */
.L_x_4:
[----:B------:R-:W-:Y:S06]  /*01d0*/  BAR.SYNC.DEFER_BLOCKING 0x0 ;  /* 0x0000000000007b1d */ /* 0x000fec0000010000 */
[----:B------:R-:W-:Y:S01]  /*01e0*/  STG.E desc[UR4][R6.64], R0 ;  /* 0x0000000006007986 */ /* 0x000fe2000c101904 */
[----:B------:R-:W-:Y:S05]  /*01f0*/  EXIT ;  /* 0x000000000000794d */ /* 0x000fea0003800000 */
.L_x_7:
        /* <DEDUP_REMOVED lines=16> */
.L_x_121:


//--------------------- .text._Z7kernel2PiS_iii   --------------------------
	.section	.text._Z7kernel2PiS_iii,"ax",@progbits
	.align	128
        .global         _Z7kernel2PiS_iii
        .type           _Z7kernel2PiS_iii,@function
        .size           _Z7kernel2PiS_iii,(.L_x_122 - _Z7kernel2PiS_iii)
        .other          _Z7kernel2PiS_iii,@"STO_CUDA_ENTRY STV_DEFAULT"
_Z7kernel2PiS_iii:
.text._Z7kernel2PiS_iii:
[----:B------:R-:W-:Y:S08]  /*0000*/  LDC R1, c[0x0][0x37c] ;  /* 0x0000df00ff017b82 */ /* 0x000ff00000000800 */
[----:B------:R-:W0:Y:S01]  /*0010*/  LDC R8, c[0x0][0x360] ;  /* 0x0000d800ff087b82 */ /* 0x000e220000000800 */
[----:B------:R-:W1:Y:S01]  /*0020*/  S2R R23, SR_TID.Y ;  /* 0x0000000000177919 */ /* 0x000e620000002200 */
[----:B------:R-:W2:Y:S01]  /*0030*/  LDCU UR9, c[0x0][0x394] ;  /* 0x00007280ff0977ac */ /* 0x000ea20008000800 */
[----:B------:R-:W0:Y:S01]  /*0040*/  S2R R9, SR_TID.X ;  /* 0x0000000000097919 */ /* 0x000e220000002100 */
[----:B------:R-:W3:Y:S04]  /*0050*/  LDCU.64 UR6, c[0x0][0x358] ;  /* 0x00006b00ff0677ac */ /* 0x000ee80008000a00 */
[----:B------:R-:W1:Y:S01]  /*0060*/  LDC R6, c[0x0][0x364] ;  /* 0x0000d900ff067b82 */ /* 0x000e620000000800 */
[----:B------:R-:W4:Y:S07]  /*0070*/  LDCU UR8, c[0x0][0x368] ;  /* 0x00006d00ff0877ac */ /* 0x000f2e0008000800 */
[----:B------:R-:W5:Y:S08]  /*0080*/  LDC R4, c[0x0][0x398] ;  /* 0x0000e600ff047b82 */ /* 0x000f700000000800 */
[----:B------:R-:W1:Y:S01]  /*0090*/  S2UR UR5, SR_CTAID.Y ;  /* 0x00000000000579c3 */ /* 0x000e620000002600 */
[----:B----4-:R-:W4:Y:S01]  /*00a0*/  I2F.U32.RP R0, UR8 ;  /* 0x0000000800007d06 */ /* 0x010f220008209000 */
[----:B------:R-:W-:-:S06]  /*00b0*/  ISETP.NE.U32.AND P4, PT, RZ, UR8, PT ;  /* 0x00000008ff007c0c */ /* 0x000fcc000bf85070 */
[----:B------:R-:W0:Y:S01]  /*00c0*/  S2UR UR4, SR_CTAID.X ;  /* 0x00000000000479c3 */ /* 0x000e220000002500 */
[----:B----4-:R-:W4:Y:S01]  /*00d0*/  MUFU.RCP R0, R0 ;  /* 0x0000000000007308 */ /* 0x010f220000001000 */
[C---:B-1----:R-:W-:Y:S02]  /*00e0*/  IMAD R23, R6.reuse, UR5, R23 ;  /* 0x0000000506177c24 */ /* 0x042fe4000f8e0217 */
[----:B------:R-:W-:Y:S02]  /*00f0*/  VIADD R6, R6, 0xffffffff ;  /* 0xffffffff06067836 */ /* 0x000fe40000000000 */
[C---:B0-----:R-:W-:Y:S02]  /*0100*/  IMAD R9, R8.reuse, UR4, R9 ;  /* 0x0000000408097c24 */ /* 0x041fe4000f8e0209 */
[----:B------:R-:W-:Y:S02]  /*0110*/  VIADD R8, R8, 0xffffffff ;  /* 0xffffffff08087836 */ /* 0x000fe40000000000 */
[----:B----4-:R-:W-:-:S02]  /*0120*/  VIADD R2, R0, 0xffffffe ;  /* 0x0ffffffe00027836 */ /* 0x010fc40000000000 */
[----:B-----5:R-:W-:Y:S02]  /*0130*/  IMAD R9, R9, R4, RZ ;  /* 0x0000000409097224 */ /* 0x020fe400078e02ff */
[----:B------:R0:W1:Y:S02]  /*0140*/  F2I.FTZ.U32.TRUNC.NTZ R3, R2 ;  /* 0x0000000200037305 */ /* 0x000064000021f000 */
[----:B0-----:R-:W-:Y:S02]  /*0150*/  IMAD.MOV.U32 R2, RZ, RZ, RZ ;  /* 0x000000ffff027224 */ /* 0x001fe400078e00ff */
[----:B-1----:R-:W-:-:S04]  /*0160*/  IMAD.MOV R5, RZ, RZ, -R3 ;  /* 0x000000ffff057224 */ /* 0x002fc800078e0a03 */
[----:B------:R-:W-:-:S04]  /*0170*/  IMAD R5, R5, UR8, RZ ;  /* 0x0000000805057c24 */ /* 0x000fc8000f8e02ff */
[----:B------:R-:W-:Y:S01]  /*0180*/  IMAD.HI.U32 R3, R3, R5, R2 ;  /* 0x0000000503037227 */ /* 0x000fe200078e0002 */
[----:B------:R-:W-:-:S03]  /*0190*/  SHF.R.S32.HI R5, RZ, 0x1f, R9 ;  /* 0x0000001fff057819 */ /* 0x000fc60000011409 */
[----:B------:R-:W-:Y:S02]  /*01a0*/  VIADD R2, R4, 0xffffffff ;  /* 0xffffffff04027836 */ /* 0x000fe40000000000 */
[----:B------:R-:W-:-:S04]  /*01b0*/  IMAD.HI.U32 R22, R3, R4, RZ ;  /* 0x0000000403167227 */ /* 0x000fc800078e00ff */
[----:B------:R-:W-:Y:S02]  /*01c0*/  IMAD.MOV R3, RZ, RZ, -R22 ;  /* 0x000000ffff037224 */ /* 0x000fe400078e0a16 */
[----:B------:R-:W-:Y:S02]  /*01d0*/  IMAD.IADD R7, R2, 0x1, R9 ;  /* 0x0000000102077824 */ /* 0x000fe400078e0209 */
[--C-:B------:R-:W-:Y:S02]  /*01e0*/  IMAD R0, R3, UR8, R4.reuse ;  /* 0x0000000803007c24 */ /* 0x100fe4000f8e0204 */
[----:B------:R-:W-:-:S03]  /*01f0*/  IMAD R3, R23, R4, R4 ;  /* 0x0000000417037224 */ /* 0x000fc600078e0204 */
[----:B------:R-:W-:Y:S02]  /*0200*/  ISETP.GE.U32.AND P2, PT, R0, UR8, PT ;  /* 0x0000000800007c0c */ /* 0x000fe4000bf46070 */
[----:B--2---:R-:W-:-:S04]  /*0210*/  ISETP.GE.AND P1, PT, R3, UR9, PT ;  /* 0x0000000903007c0c */ /* 0x004fc8000bf26270 */
[----:B------:R-:W-:-:S07]  /*0220*/  ISETP.LT.OR P1, PT, R3, RZ, P1 ;  /* 0x000000ff0300720c */ /* 0x000fce0000f21670 */
[----:B------:R-:W-:Y:S02]  /*0230*/  @P2 VIADD R0, R0, -UR8 ;  /* 0x8000000800002c36 */ /* 0x000fe40008000000 */
[----:B------:R-:W-:-:S03]  /*0240*/  @P2 VIADD R22, R22, 0x1 ;  /* 0x0000000116162836 */ /* 0x000fc60000000000 */
[----:B------:R-:W-:Y:S01]  /*0250*/  ISETP.GE.U32.AND P3, PT, R0, UR8, PT ;  /* 0x0000000800007c0c */ /* 0x000fe2000bf66070 */
[----:B------:R-:W-:-:S05]  /*0260*/  IMAD R0, R23, R4, R2 ;  /* 0x0000000417007224 */ /* 0x000fca00078e0202 */
[----:B------:R-:W-:-:S04]  /*0270*/  ISETP.GE.AND P0, PT, R0, UR9, PT ;  /* 0x0000000900007c0c */ /* 0x000fc8000bf06270 */
[----:B------:R-:W-:-:S03]  /*0280*/  ISETP.LT.OR P0, PT, R0, RZ, P0 ;  /* 0x000000ff0000720c */ /* 0x000fc60000701670 */
[----:B------:R-:W-:Y:S01]  /*0290*/  @P3 VIADD R22, R22, 0x1 ;  /* 0x0000000116163836 */ /* 0x000fe20000000000 */
[----:B---3--:R-:W-:-:S09]  /*02a0*/  @!P4 LOP3.LUT R22, RZ, UR8, RZ, 0x33, !PT ;  /* 0x00000008ff16cc12 */ /* 0x008fd2000f8e33ff */
.L_x_80:
[----:B--23--:R-:W0:Y:S01]  /*02b0*/  S2R R11, SR_TID.Y ;  /* 0x00000000000b7919 */ /* 0x00ce220000002200 */
[----:B------:R-:W-:Y:S01]  /*02c0*/  BSSY.RECONVERGENT B0, `(.L_x_8) ;  /* 0x0000113000007945 */ /* 0x000fe20003800200 */
[----:B------:R-:W0:Y:S01]  /*02d0*/  S2R R25, SR_TID.X ;  /* 0x0000000000197919 */ /* 0x000e220000002100 */
[----:B------:R-:W0:Y:S02]  /*02e0*/  S2R R4, SR_TID.Z ;  /* 0x0000000000047919 */ /* 0x000e240000002300 */
[----:B0-----:R-:W-:-:S13]  /*02f0*/  LOP3.LUT P2, RZ, R4, R25, R11, 0xfe, !PT ;  /* 0x0000001904ff7212 */ /* 0x001fda000784fe0b */
[----:B------:R-:W0:Y:S01]  /*0300*/  @!P2 S2R R3, SR_CgaCtaId ;  /* 0x000000000003a919 */ /* 0x000e220000008800 */
[----:B------:R-:W-:-:S04]  /*0310*/  @!P2 MOV R0, 0x400 ;  /* 0x000004000000a802 */ /* 0x000fc80000000f00 */
[----:B0-----:R-:W-:-:S05]  /*0320*/  @!P2 LEA R0, R3, R0, 0x18 ;  /* 0x000000000300a211 */ /* 0x001fca00078ec0ff */
[----:B------:R0:W-:Y:S01]  /*0330*/  @!P2 STS [R0], RZ ;  /* 0x000000ff0000a388 */ /* 0x0001e20000000800 */
[----:B------:R-:W-:-:S04]  /*0340*/  ISETP.NE.AND P2, PT, R11, R6, PT ;  /* 0x000000060b00720c */ /* 0x000fc80003f45270 */
[----:B------:R-:W-:-:S13]  /*0350*/  ISETP.LT.OR P2, PT, R22, 0x1, !P2 ;  /* 0x000000011600780c */ /* 0x000fda0005741670 */
[----:B0-----:R-:W-:Y:S05]  /*0360*/  @P2 BRA `(.L_x_9) ;  /* 0x0000001000202947 */ /* 0x001fea0003800000 */
[----:B------:R-:W-:-:S07]  /*0370*/  IMAD.MOV.U32 R21, RZ, RZ, RZ ;  /* 0x000000ffff157224 */ /* 0x000fce00078e00ff */
.L_x_43:
[----:B0-234-:R-:W0:Y:S01]  /*0380*/  LDC R2, c[0x0][0x398] ;  /* 0x0000e600ff027b82 */ /* 0x01de220000000800 */
[----:B------:R-:W-:Y:S01]  /*0390*/  IMAD R0, R21, UR8, R4 ;  /* 0x0000000815007c24 */ /* 0x000fe2000f8e0204 */
[----:B------:R-:W-:Y:S03]  /*03a0*/  BSSY.RECONVERGENT B1, `(.L_x_10) ;  /* 0x0000063000017945 */ /* 0x000fe60003800200 */
[----:B------:R-:W-:-:S03]  /*03b0*/  IMAD.IADD R3, R9, 0x1, R0 ;  /* 0x0000000109037824 */ /* 0x000fc600078e0200 */
[----:B-1----:R-:W1:Y:S01]  /*03c0*/  LDC R18, c[0x0][0x390] ;  /* 0x0000e400ff127b82 */ /* 0x002e620000000800 */
[C---:B------:R-:W-:Y:S02]  /*03d0*/  VIADD R11, R3.reuse, 0x1 ;  /* 0x00000001030b7836 */ /* 0x040fe40000000000 */
[----:B------:R-:W-:-:S03]  /*03e0*/  VIADD R13, R3, 0xffffffff ;  /* 0xffffffff030d7836 */ /* 0x000fc60000000000 */
[----:B------:R-:W-:Y:S02]  /*03f0*/  ISETP.GE.AND P4, PT, R11, RZ, PT ;  /* 0x000000ff0b00720c */ /* 0x000fe40003f86270 */
[----:B------:R-:W-:Y:S01]  /*0400*/  ISETP.GE.AND P6, PT, R13, RZ, PT ;  /* 0x000000ff0d00720c */ /* 0x000fe20003fc6270 */
[----:B0-----:R-:W-:-:S04]  /*0410*/  IMAD R19, R23, R2, R2 ;  /* 0x0000000217137224 */ /* 0x001fc800078e0202 */
[----:B------:R-:W-:-:S04]  /*0420*/  VIADD R19, R19, 0xffffffff ;  /* 0xffffffff13137836 */ /* 0x000fc80000000000 */
[-C--:B-1----:R-:W-:Y:S01]  /*0430*/  IMAD R19, R19, R18.reuse, R3 ;  /* 0x0000001213137224 */ /* 0x082fe200078e0203 */
[-C--:B------:R-:W-:Y:S02]  /*0440*/  ISETP.GE.AND P2, PT, R3, R18.reuse, PT ;  /* 0x000000120300720c */ /* 0x080fe40003f46270 */
[----:B------:R-:W-:Y:S01]  /*0450*/  ISETP.GE.AND P3, PT, R11, R18, PT ;  /* 0x000000120b00720c */ /* 0x000fe20003f66270 */
[----:B------:R-:W-:Y:S01]  /*0460*/  IMAD.IADD R0, R19, 0x1, R18 ;  /* 0x0000000113007824 */ /* 0x000fe200078e0212 */
[----:B------:R-:W-:Y:S02]  /*0470*/  ISETP.LT.OR P2, PT, R3, RZ, P2 ;  /* 0x000000ff0300720c */ /* 0x000fe40001741670 */
[----:B------:R-:W-:Y:S02]  /*0480*/  SEL R3, R19, 0xffffffff, !P0 ;  /* 0xffffffff13037807 */ /* 0x000fe40004000000 */
[----:B------:R-:W-:Y:S02]  /*0490*/  SEL R2, R0, 0xffffffff, !P1 ;  /* 0xffffffff00027807 */ /* 0x000fe40004800000 */
[----:B------:R-:W-:-:S02]  /*04a0*/  SEL R3, R3, 0xffffffff, !P2 ;  /* 0xffffffff03037807 */ /* 0x000fc40005000000 */
[----:B------:R-:W-:Y:S01]  /*04b0*/  SEL R27, R2, 0xffffffff, !P2 ;  /* 0xffffffff021b7807 */ /* 0x000fe20005000000 */
[C---:B------:R-:W-:Y:S01]  /*04c0*/  VIADD R2, R0.reuse, 0x1 ;  /* 0x0000000100027836 */ /* 0x040fe20000000000 */
[----:B------:R-:W-:Y:S01]  /*04d0*/  ISETP.GE.AND P5, PT, R13, R18, PT ;  /* 0x000000120d00720c */ /* 0x000fe20003fa6270 */
[----:B------:R-:W-:Y:S01]  /*04e0*/  VIADD R0, R0, 0xffffffff ;  /* 0xffffffff00007836 */ /* 0x000fe20000000000 */
[----:B------:R-:W-:Y:S02]  /*04f0*/  ISETP.NE.AND P2, PT, R27, -0x2, PT ;  /* 0xfffffffe1b00780c */ /* 0x000fe40003f45270 */
[----:B------:R-:W-:Y:S02]  /*0500*/  SEL R2, R2, 0xffffffff, !P1 ;  /* 0xffffffff02027807 */ /* 0x000fe40004800000 */
[----:B------:R-:W-:Y:S02]  /*0510*/  ISETP.EQ.OR P2, PT, R3, -0x1, !P2 ;  /* 0xffffffff0300780c */ /* 0x000fe40005742670 */
[----:B------:R-:W-:-:S02]  /*0520*/  SEL R0, R0, 0xffffffff, !P1 ;  /* 0xffffffff00007807 */ /* 0x000fc40004800000 */
[----:B------:R-:W-:Y:S02]  /*0530*/  SEL R2, R2, 0xffffffff, !P3 ;  /* 0xffffffff02027807 */ /* 0x000fe40005800000 */
[----:B------:R-:W-:Y:S02]  /*0540*/  SEL R0, R0, 0xffffffff, !P5 ;  /* 0xffffffff00007807 */ /* 0x000fe40006800000 */
[----:B------:R-:W-:Y:S02]  /*0550*/  SEL R2, R2, 0xffffffff, P4 ;  /* 0xffffffff02027807 */ /* 0x000fe40002000000 */
[----:B------:R-:W-:-:S03]  /*0560*/  SEL R0, R0, 0xffffffff, P6 ;  /* 0xffffffff00007807 */ /* 0x000fc60003000000 */
[----:B------:R-:W-:Y:S05]  /*0570*/  @P2 BRA `(.L_x_11) ;  /* 0x0000000400142947 */ /* 0x000fea0003800000 */
[----:B------:R-:W0:Y:S02]  /*0580*/  LDC.64 R10, c[0x0][0x380] ;  /* 0x0000e000ff0a7b82 */ /* 0x000e240000000a00 */
[----:B0-----:R-:W-:-:S04]  /*0590*/  IMAD.WIDE R12, R3, 0x4, R10 ;  /* 0x00000004030c7825 */ /* 0x001fc800078e020a */
[----:B------:R-:W-:Y:S02]  /*05a0*/  IMAD.WIDE R10, R27, 0x4, R10 ;  /* 0x000000041b0a7825 */ /* 0x000fe400078e020a */
[----:B------:R-:W2:Y:S04]  /*05b0*/  LDG.E R12, desc[UR6][R12.64] ;  /* 0x000000060c0c7981 */ /* 0x000ea8000c1e1900 */
[----:B------:R-:W2:Y:S02]  /*05c0*/  LDG.E R11, desc[UR6][R10.64] ;  /* 0x000000060a0b7981 */ /* 0x000ea4000c1e1900 */
[----:B--2---:R-:W-:-:S04]  /*05d0*/  VIMNMX R14, PT, PT, R12, R11, PT ;  /* 0x0000000b0c0e7248 */ /* 0x004fc80003fe0100 */
[----:B------:R-:W-:-:S13]  /*05e0*/  ISETP.GE.AND P2, PT, R14, 0x1, PT ;  /* 0x000000010e00780c */ /* 0x000fda0003f46270 */
[----:B------:R-:W-:Y:S05]  /*05f0*/  @!P2 BRA `(.L_x_11) ;  /* 0x0000000000f4a947 */ /* 0x000fea0003800000 */
[----:B------:R-:W0:Y:S02]  /*0600*/  LDC.64 R10, c[0x0][0x388] ;  /* 0x0000e200ff0a7b82 */ /* 0x000e240000000a00 */
[----:B0-----:R-:W-:-:S06]  /*0610*/  IMAD.WIDE R14, R19, 0x4, R10 ;  /* 0x00000004130e7825 */ /* 0x001fcc00078e020a */
[----:B------:R-:W2:Y:S01]  /*0620*/  LDG.E R14, desc[UR6][R14.64] ;  /* 0x000000060e0e7981 */ /* 0x000ea2000c1e1900 */
[----:B------:R-:W-:Y:S01]  /*0630*/  BSSY.RECONVERGENT B2, `(.L_x_12) ;  /* 0x0000010000027945 */ /* 0x000fe20003800200 */
[--C-:B------:R-:W-:Y:S01]  /*0640*/  SHF.R.S32.HI R13, RZ, 0x1f, R19.reuse ;  /* 0x0000001fff0d7819 */ /* 0x100fe20000011413 */
[--C-:B------:R-:W-:Y:S02]  /*0650*/  IMAD.MOV.U32 R20, RZ, RZ, R19.reuse ;  /* 0x000000ffff147224 */ /* 0x100fe400078e0013 */
[----:B------:R-:W-:Y:S01]  /*0660*/  IMAD.MOV.U32 R12, RZ, RZ, R19 ;  /* 0x000000ffff0c7224 */ /* 0x000fe200078e0013 */
[----:B--2---:R-:W-:-:S13]  /*0670*/  ISETP.NE.AND P2, PT, R14, R19, PT ;  /* 0x000000130e00720c */ /* 0x004fda0003f45270 */
[----:B------:R-:W-:Y:S05]  /*0680*/  @!P2 BRA `(.L_x_13) ;  /* 0x000000000028a947 */ /* 0x000fea0003800000 */
[----:B------:R-:W-:Y:S01]  /*0690*/  BSSY.RECONVERGENT B3, `(.L_x_14) ;  /* 0x0000007000037945 */ /* 0x000fe20003800200 */
.L_x_15:
[----:B------:R-:W-:-:S06]  /*06a0*/  IMAD.WIDE R12, R14, 0x4, R10 ;  /* 0x000000040e0c7825 */ /* 0x000fcc00078e020a */
[----:B------:R-:W2:Y:S01]  /*06b0*/  LDG.E R13, desc[UR6][R12.64] ;  /* 0x000000060c0d7981 */ /* 0x000ea2000c1e1900 */
[----:B------:R-:W-:Y:S01]  /*06c0*/  IMAD.MOV.U32 R20, RZ, RZ, R14 ;  /* 0x000000ffff147224 */ /* 0x000fe200078e000e */
[----:B--2---:R-:W-:Y:S01]  /*06d0*/  ISETP.NE.AND P2, PT, R13, R14, PT ;  /* 0x0000000e0d00720c */ /* 0x004fe20003f45270 */
[----:B------:R-:W-:-:S12]  /*06e0*/  IMAD.MOV.U32 R14, RZ, RZ, R13 ;  /* 0x000000ffff0e7224 */ /* 0x000fd800078e000d */
[----:B------:R-:W-:Y:S05]  /*06f0*/  @P2 BRA `(.L_x_15) ;  /* 0xfffffffc00e82947 */ /* 0x000fea000383ffff */
[----:B------:R-:W-:Y:S05]  /*0700*/  BSYNC.RECONVERGENT B3 ;  /* 0x0000000000037941 */ /* 0x000fea0003800200 */
.L_x_14:
[--C-:B------:R-:W-:Y:S01]  /*0710*/  SHF.R.S32.HI R13, RZ, 0x1f, R20.reuse ;  /* 0x0000001fff0d7819 */ /* 0x100fe20000011414 */
[----:B------:R-:W-:-:S07]  /*0720*/  IMAD.MOV.U32 R12, RZ, RZ, R20 ;  /* 0x000000ffff0c7224 */ /* 0x000fce00078e0014 */
.L_x_13:
[----:B------:R-:W-:Y:S05]  /*0730*/  BSYNC.RECONVERGENT B2 ;  /* 0x0000000000027941 */ /* 0x000fea0003800200 */
.L_x_12:
[----:B------:R-:W-:-:S06]  /*0740*/  IMAD.WIDE R16, R27, 0x4, R10 ;  /* 0x000000041b107825 */ /* 0x000fcc00078e020a */
[----:B------:R-:W2:Y:S01]  /*0750*/  LDG.E R16, desc[UR6][R16.64] ;  /* 0x0000000610107981 */ /* 0x000ea2000c1e1900 */
[----:B------:R-:W-:Y:S01]  /*0760*/  BSSY.RECONVERGENT B2, `(.L_x_16) ;  /* 0x000000f000027945 */ /* 0x000fe20003800200 */
[--C-:B------:R-:W-:Y:S01]  /*0770*/  SHF.R.S32.HI R15, RZ, 0x1f, R27.reuse ;  /* 0x0000001fff0f7819 */ /* 0x100fe2000001141b */
[----:B------:R-:W-:Y:S01]  /*0780*/  IMAD.MOV.U32 R14, RZ, RZ, R27 ;  /* 0x000000ffff0e7224 */ /* 0x000fe200078e001b */
[----:B--2---:R-:W-:-:S13]  /*0790*/  ISETP.NE.AND P2, PT, R16, R27, PT ;  /* 0x0000001b1000720c */ /* 0x004fda0003f45270 */
[----:B------:R-:W-:Y:S05]  /*07a0*/  @!P2 BRA `(.L_x_17) ;  /* 0x000000000028a947 */ /* 0x000fea0003800000 */
[----:B------:R-:W-:Y:S01]  /*07b0*/  BSSY.RECONVERGENT B3, `(.L_x_18) ;  /* 0x0000007000037945 */ /* 0x000fe20003800200 */
.L_x_19:
[----:B------:R-:W-:-:S06]  /*07c0*/  IMAD.WIDE R14, R16, 0x4, R10 ;  /* 0x00000004100e7825 */ /* 0x000fcc00078e020a */
[----:B------:R-:W2:Y:S01]  /*07d0*/  LDG.E R15, desc[UR6][R14.64] ;  /* 0x000000060e0f7981 */ /* 0x000ea2000c1e1900 */
[----:B------:R-:W-:Y:S01]  /*07e0*/  IMAD.MOV.U32 R27, RZ, RZ, R16 ;  /* 0x000000ffff1b7224 */ /* 0x000fe200078e0010 */
[----:B--2---:R-:W-:Y:S01]  /*07f0*/  ISETP.NE.AND P2, PT, R15, R16, PT ;  /* 0x000000100f00720c */ /* 0x004fe20003f45270 */
[----:B------:R-:W-:-:S12]  /*0800*/  IMAD.MOV.U32 R16, RZ, RZ, R15 ;  /* 0x000000ffff107224 */ /* 0x000fd800078e000f */
[----:B------:R-:W-:Y:S05]  /*0810*/  @P2 BRA `(.L_x_19) ;  /* 0xfffffffc00e82947 */ /* 0x000fea000383ffff */
[----:B------:R-:W-:Y:S05]  /*0820*/  BSYNC.RECONVERGENT B3 ;  /* 0x0000000000037941 */ /* 0x000fea0003800200 */
.L_x_18:
[--C-:B------:R-:W-:Y:S01]  /*0830*/  SHF.R.S32.HI R15, RZ, 0x1f, R27.reuse ;  /* 0x0000001fff0f7819 */ /* 0x100fe2000001141b */
[----:B------:R-:W-:-:S07]  /*0840*/  IMAD.MOV.U32 R14, RZ, RZ, R27 ;  /* 0x000000ffff0e7224 */ /* 0x000fce00078e001b */
.L_x_17:
[----:B------:R-:W-:Y:S05]  /*0850*/  BSYNC.RECONVERGENT B2 ;  /* 0x0000000000027941 */ /* 0x000fea0003800200 */
.L_x_16:
[----:B------:R-:W-:-:S13]  /*0860*/  ISETP.GT.AND P2, PT, R20, R27, PT ;  /* 0x0000001b1400720c */ /* 0x000fda0003f44270 */
[----:B------:R-:W-:Y:S05]  /*0870*/  @!P2 BRA `(.L_x_20) ;  /* 0x000000000028a947 */ /* 0x000fea0003800000 */
[----:B------:R-:W0:Y:S02]  /*0880*/  LDCU.64 UR4, c[0x0][0x388] ;  /* 0x00007100ff0477ac */ /* 0x000e240008000a00 */
[----:B0-----:R-:W-:-:S04]  /*0890*/  LEA R10, P2, R12, UR4, 0x2 ;  /* 0x000000040c0a7c11 */ /* 0x001fc8000f8410ff */
[----:B------:R-:W-:-:S05]  /*08a0*/  LEA.HI.X R11, R12, UR5, R13, 0x2, P2 ;  /* 0x000000050c0b7c11 */ /* 0x000fca00090f140d */
[----:B------:R0:W-:Y:S01]  /*08b0*/  REDG.E.MIN.S32.STRONG.GPU desc[UR6][R10.64], R27 ;  /* 0x0000001b0a00798e */ /* 0x0001e2000c92e306 */
[----:B------:R-:W1:Y:S01]  /*08c0*/  S2UR UR5, SR_CgaCtaId ;  /* 0x00000000000579c3 */ /* 0x000e620000008800 */
[----:B------:R-:W-:Y:S01]  /*08d0*/  UMOV UR4, 0x400 ;  /* 0x0000040000047882 */ /* 0x000fe20000000000 */
[----:B------:R-:W-:Y:S01]  /*08e0*/  IMAD.MOV.U32 R12, RZ, RZ, 0x1 ;  /* 0x00000001ff0c7424 */ /* 0x000fe200078e00ff */
[----:B-1----:R-:W-:-:S09]  /*08f0*/  ULEA UR4, UR5, UR4, 0x18 ;  /* 0x0000000405047291 */ /* 0x002fd2000f8ec0ff */
[----:B------:R0:W-:Y:S01]  /*0900*/  STS [UR4], R12 ;  /* 0x0000000cff007988 */ /* 0x0001e20008000804 */
[----:B------:R-:W-:Y:S05]  /*0910*/  BRA `(.L_x_11) ;  /* 0x00000000002c7947 */ /* 0x000fea0003800000 */
.L_x_20:
[----:B------:R-:W-:-:S13]  /*0920*/  ISETP.GT.AND P2, PT, R27, R20, PT ;  /* 0x000000141b00720c */ /* 0x000fda0003f44270 */
[----:B------:R-:W-:Y:S05]  /*0930*/  @!P2 BRA `(.L_x_11) ;  /* 0x000000000024a947 */ /* 0x000fea0003800000 */
[----:B------:R-:W0:Y:S02]  /*0940*/  LDCU.64 UR4, c[0x0][0x388] ;  /* 0x00007100ff0477ac */ /* 0x000e240008000a00 */
[----:B0-----:R-:W-:-:S04]  /*0950*/  LEA R10, P2, R14, UR4, 0x2 ;  /* 0x000000040e0a7c11 */ /* 0x001fc8000f8410ff */
[----:B------:R-:W-:-:S05]  /*0960*/  LEA.HI.X R11, R14, UR5, R15, 0x2, P2 ;  /* 0x000000050e0b7c11 */ /* 0x000fca00090f140f */
[----:B------:R1:W-:Y:S01]  /*0970*/  REDG.E.MIN.S32.STRONG.GPU desc[UR6][R10.64], R20 ;  /* 0x000000140a00798e */ /* 0x0003e2000c92e306 */
[----:B------:R-:W0:Y:S01]  /*0980*/  S2UR UR5, SR_CgaCtaId ;  /* 0x00000000000579c3 */ /* 0x000e220000008800 */
[----:B------:R-:W-:Y:S01]  /*0990*/  UMOV UR4, 0x400 ;  /* 0x0000040000047882 */ /* 0x000fe20000000000 */
[----:B------:R-:W-:Y:S01]  /*09a0*/  IMAD.MOV.U32 R12, RZ, RZ, 0x1 ;  /* 0x00000001ff0c7424 */ /* 0x000fe200078e00ff */
[----:B0-----:R-:W-:-:S09]  /*09b0*/  ULEA UR4, UR5, UR4, 0x18 ;  /* 0x0000000405047291 */ /* 0x001fd2000f8ec0ff */
[----:B------:R1:W-:Y:S03]  /*09c0*/  STS [UR4], R12 ;  /* 0x0000000cff007988 */ /* 0x0003e60008000804 */
.L_x_11:
[----:B------:R-:W-:Y:S05]  /*09d0*/  BSYNC.RECONVERGENT B1 ;  /* 0x0000000000017941 */ /* 0x000fea0003800200 */
.L_x_10:
[----:B------:R-:W-:Y:S01]  /*09e0*/  ISETP.NE.AND P2, PT, R3, -0x1, PT ;  /* 0xffffffff0300780c */ /* 0x000fe20003f45270 */
[----:B------:R-:W-:Y:S03]  /*09f0*/  BSSY.RECONVERGENT B1, `(.L_x_21) ;  /* 0x0000049000017945 */ /* 0x000fe60003800200 */
[----:B------:R-:W-:-:S04]  /*0a00*/  ISETP.EQ.OR P2, PT, R25, R8, !P2 ;  /* 0x000000081900720c */ /* 0x000fc80005742670 */
[----:B------:R-:W-:-:S13]  /*0a10*/  ISETP.EQ.OR P2, PT, R2, -0x2, P2 ;  /* 0xfffffffe0200780c */ /* 0x000fda0001742670 */
[----:B------:R-:W-:Y:S05]  /*0a20*/  @P2 BRA `(.L_x_22) ;  /* 0x0000000400142947 */ /* 0x000fea0003800000 */
[----:B01----:R-:W0:Y:S02]  /*0a30*/  LDC.64 R12, c[0x0][0x380] ;  /* 0x0000e000ff0c7b82 */ /* 0x003e240000000a00 */
        /* <DEDUP_REMOVED lines=17> */
.L_x_26:
[----:B------:R-:W-:-:S06]  /*0b50*/  IMAD.WIDE R12, R14, 0x4, R10 ;  /* 0x000000040e0c7825 */ /* 0x000fcc00078e020a */
[----:B------:R-:W2:Y:S01]  /*0b60*/  LDG.E R13, desc[UR6][R12.64] ;  /* 0x000000060c0d7981 */ /* 0x000ea2000c1e1900 */
[----:B------:R-:W-:Y:S01]  /*0b70*/  IMAD.MOV.U32 R27, RZ, RZ, R14 ;  /* 0x000000ffff1b7224 */ /* 0x000fe200078e000e */
[----:B--2---:R-:W-:Y:S01]  /*0b80*/  ISETP.NE.AND P2, PT, R13, R14, PT ;  /* 0x0000000e0d00720c */ /* 0x004fe20003f45270 */
[----:B------:R-:W-:-:S12]  /*0b90*/  IMAD.MOV.U32 R14, RZ, RZ, R13 ;  /* 0x000000ffff0e7224 */ /* 0x000fd800078e000d */
[----:B------:R-:W-:Y:S05]  /*0ba0*/  @P2 BRA `(.L_x_26) ;  /* 0xfffffffc00e82947 */ /* 0x000fea000383ffff */
[----:B------:R-:W-:Y:S05]  /*0bb0*/  BSYNC.RECONVERGENT B3 ;  /* 0x0000000000037941 */ /* 0x000fea0003800200 */
.L_x_25:
[--C-:B------:R-:W-:Y:S01]  /*0bc0*/  SHF.R.S32.HI R13, RZ, 0x1f, R27.reuse ;  /* 0x0000001fff0d7819 */ /* 0x100fe2000001141b */
[----:B------:R-:W-:-:S07]  /*0bd0*/  IMAD.MOV.U32 R12, RZ, RZ, R27 ;  /* 0x000000ffff0c7224 */ /* 0x000fce00078e001b */
.L_x_24:
[----:B------:R-:W-:Y:S05]  /*0be0*/  BSYNC.RECONVERGENT B2 ;  /* 0x0000000000027941 */ /* 0x000fea0003800200 */
.L_x_23:
        /* <DEDUP_REMOVED lines=8> */
.L_x_30:
[----:B------:R-:W-:-:S06]  /*0c70*/  IMAD.WIDE R14, R17, 0x4, R10 ;  /* 0x00000004110e7825 */ /* 0x000fcc00078e020a */
[----:B------:R-:W2:Y:S01]  /*0c80*/  LDG.E R14, desc[UR6][R14.64] ;  /* 0x000000060e0e7981 */ /* 0x000ea2000c1e1900 */
[----:B------:R-:W-:Y:S01]  /*0c90*/  IMAD.MOV.U32 R2, RZ, RZ, R17 ;  /* 0x000000ffff027224 */ /* 0x000fe200078e0011 */
[----:B--2---:R-:W-:Y:S01]  /*0ca0*/  ISETP.NE.AND P2, PT, R14, R17, PT ;  /* 0x000000110e00720c */ /* 0x004fe20003f45270 */
[----:B------:R-:W-:-:S12]  /*0cb0*/  IMAD.MOV.U32 R17, RZ, RZ, R14 ;  /* 0x000000ffff117224 */ /* 0x000fd800078e000e */
[----:B------:R-:W-:Y:S05]  /*0cc0*/  @P2 BRA `(.L_x_30) ;  /* 0xfffffffc00e82947 */ /* 0x000fea000383ffff */
[----:B------:R-:W-:Y:S05]  /*0cd0*/  BSYNC.RECONVERGENT B3 ;  /* 0x0000000000037941 */ /* 0x000fea0003800200 */
.L_x_29:
[--C-:B------:R-:W-:Y:S01]  /*0ce0*/  SHF.R.S32.HI R15, RZ, 0x1f, R2.reuse ;  /* 0x0000001fff0f7819 */ /* 0x100fe20000011402 */
[----:B------:R-:W-:-:S07]  /*0cf0*/  IMAD.MOV.U32 R14, RZ, RZ, R2 ;  /* 0x000000ffff0e7224 */ /* 0x000fce00078e0002 */
.L_x_28:
[----:B------:R-:W-:Y:S05]  /*0d00*/  BSYNC.RECONVERGENT B2 ;  /* 0x0000000000027941 */ /* 0x000fea0003800200 */
.L_x_27:
        /* <DEDUP_REMOVED lines=10> */
[----:B------:R3:W-:Y:S01]  /*0db0*/  STS [UR4], R12 ;  /* 0x0000000cff007988 */ /* 0x0007e20008000804 */
[----:B------:R-:W-:Y:S05]  /*0dc0*/  BRA `(.L_x_22) ;  /* 0x00000000002c7947 */ /* 0x000fea0003800000 */
.L_x_31:
        /* <DEDUP_REMOVED lines=11> */
.L_x_22:
[----:B------:R-:W-:Y:S05]  /*0e80*/  BSYNC.RECONVERGENT B1 ;  /* 0x0000000000017941 */ /* 0x000fea0003800200 */
.L_x_21:
[----:B------:R-:W-:Y:S01]  /*0e90*/  ISETP.NE.AND P2, PT, R3, -0x1, PT ;  /* 0xffffffff0300780c */ /* 0x000fe20003f45270 */
[----:B------:R-:W-:Y:S03]  /*0ea0*/  BSSY.RECONVERGENT B1, `(.L_x_32) ;  /* 0x0000051000017945 */ /* 0x000fe60003800200 */
[----:B------:R-:W-:-:S04]  /*0eb0*/  ISETP.EQ.OR P2, PT, R25, RZ, !P2 ;  /* 0x000000ff1900720c */ /* 0x000fc80005742670 */
[----:B------:R-:W-:-:S13]  /*0ec0*/  ISETP.EQ.OR P2, PT, R0, -0x2, P2 ;  /* 0xfffffffe0000780c */ /* 0x000fda0001742670 */
[----:B------:R-:W-:Y:S05]  /*0ed0*/  @P2 BRA `(.L_x_33) ;  /* 0x0000000400342947 */ /* 0x000fea0003800000 */
[----:B--23--:R-:W2:Y:S01]  /*0ee0*/  LDC.64 R2, c[0x0][0x380] ;  /* 0x0000e000ff027b82 */ /* 0x00cea20000000a00 */
[----:B01----:R-:W-:-:S04]  /*0ef0*/  IMAD R10, R21, UR8, R4 ;  /* 0x00000008150a7c24 */ /* 0x003fc8000f8e0204 */
[----:B------:R-:W-:Y:S01]  /*0f00*/  IMAD.IADD R11, R9, 0x1, R10 ;  /* 0x00000001090b7824 */ /* 0x000fe200078e020a */
[----:B------:R-:W-:-:S04]  /*0f10*/  SEL R10, R19, 0xffffffff, !P0 ;  /* 0xffffffff130a7807 */ /* 0x000fc80004000000 */
[C---:B------:R-:W-:Y:S02]  /*0f20*/  ISETP.GE.AND P3, PT, R11.reuse, R18, PT ;  /* 0x000000120b00720c */ /* 0x040fe40003f66270 */
[----:B------:R-:W-:Y:S02]  /*0f30*/  ISETP.GE.AND P2, PT, R11, RZ, PT ;  /* 0x000000ff0b00720c */ /* 0x000fe40003f46270 */
[----:B------:R-:W-:-:S04]  /*0f40*/  SEL R10, R10, 0xffffffff, !P3 ;  /* 0xffffffff0a0a7807 */ /* 0x000fc80005800000 */
[----:B------:R-:W-:Y:S01]  /*0f50*/  SEL R13, R10, 0xffffffff, P2 ;  /* 0xffffffff0a0d7807 */ /* 0x000fe20001000000 */
[----:B--2---:R-:W-:-:S04]  /*0f60*/  IMAD.WIDE R10, R0, 0x4, R2 ;  /* 0x00000004000a7825 */ /* 0x004fc800078e0202 */
        /* <DEDUP_REMOVED lines=11> */
[--C-:B------:R-:W-:Y:S01]  /*1020*/  IMAD.MOV.U32 R17, RZ, RZ, R0.reuse ;  /* 0x000000ffff117224 */ /* 0x100fe200078e0000 */
[----:B------:R-:W-:Y:S01]  /*1030*/  SHF.R.S32.HI R16, RZ, 0x1f, R0 ;  /* 0x0000001fff107819 */ /* 0x000fe20000011400 */
[----:B------:R-:W-:Y:S01]  /*1040*/  IMAD.MOV.U32 R14, RZ, RZ, R19 ;  /* 0x000000ffff0e7224 */ /* 0x000fe200078e0013 */
[----:B--2---:R-:W-:-:S13]  /*1050*/  ISETP.NE.AND P2, PT, R10, R19, PT ;  /* 0x000000130a00720c */ /* 0x004fda0003f45270 */
[----:B------:R-:W-:Y:S05]  /*1060*/  @!P2 BRA `(.L_x_35) ;  /* 0x00000000002ca947 */ /* 0x000fea0003800000 */
[----:B------:R-:W-:Y:S01]  /*1070*/  BSSY.RECONVERGENT B3, `(.L_x_36) ;  /* 0x0000008000037945 */ /* 0x000fe20003800200 */
[----:B------:R-:W-:-:S07]  /*1080*/  IMAD.MOV.U32 R13, RZ, RZ, R10 ;  /* 0x000000ffff0d7224 */ /* 0x000fce00078e000a */
.L_x_37:
[----:B------:R-:W-:-:S06]  /*1090*/  IMAD.WIDE R10, R13, 0x4, R2 ;  /* 0x000000040d0a7825 */ /* 0x000fcc00078e0202 */
[----:B------:R-:W2:Y:S01]  /*10a0*/  LDG.E R10, desc[UR6][R10.64] ;  /* 0x000000060a0a7981 */ /* 0x000ea2000c1e1900 */
[----:B------:R-:W-:Y:S01]  /*10b0*/  IMAD.MOV.U32 R14, RZ, RZ, R13 ;  /* 0x000000ffff0e7224 */ /* 0x000fe200078e000d */
[----:B--2---:R-:W-:Y:S01]  /*10c0*/  ISETP.NE.AND P2, PT, R10, R13, PT ;  /* 0x0000000d0a00720c */ /* 0x004fe20003f45270 */
[----:B------:R-:W-:-:S12]  /*10d0*/  IMAD.MOV.U32 R13, RZ, RZ, R10 ;  /* 0x000000ffff0d7224 */ /* 0x000fd800078e000a */
[----:B------:R-:W-:Y:S05]  /*10e0*/  @P2 BRA `(.L_x_37) ;  /* 0xfffffffc00e82947 */ /* 0x000fea000383ffff */
[----:B------:R-:W-:Y:S05]  /*10f0*/  BSYNC.RECONVERGENT B3 ;  /* 0x0000000000037941 */ /* 0x000fea0003800200 */
.L_x_36:
[--C-:B------:R-:W-:Y:S01]  /*1100*/  SHF.R.S32.HI R15, RZ, 0x1f, R14.reuse ;  /* 0x0000001fff0f7819 */ /* 0x100fe2000001140e */
[----:B------:R-:W-:-:S07]  /*1110*/  IMAD.MOV.U32 R19, RZ, RZ, R14 ;  /* 0x000000ffff137224 */ /* 0x000fce00078e000e */
.L_x_35:
[----:B------:R-:W-:Y:S05]  /*1120*/  BSYNC.RECONVERGENT B2 ;  /* 0x0000000000027941 */ /* 0x000fea0003800200 */
.L_x_34:
[----:B------:R-:W0:Y:S02]  /*1130*/  LDC.64 R10, c[0x0][0x388] ;  /* 0x0000e200ff0a7b82 */ /* 0x000e240000000a00 */
[----:B0-----:R-:W-:-:S04]  /*1140*/  LEA R12, P2, R17, R10, 0x2 ;  /* 0x0000000a110c7211 */ /* 0x001fc800078410ff */
[----:B------:R-:W-:-:S06]  /*1150*/  LEA.HI.X R13, R17, R11, R16, 0x2, P2 ;  /* 0x0000000b110d7211 */ /* 0x000fcc00010f1410 */
[----:B------:R-:W2:Y:S01]  /*1160*/  LDG.E R13, desc[UR6][R12.64] ;  /* 0x000000060c0d7981 */ /* 0x000ea2000c1e1900 */
[----:B------:R-:W-:Y:S01]  /*1170*/  BSSY.RECONVERGENT B2, `(.L_x_38) ;  /* 0x000000e000027945 */ /* 0x000fe20003800200 */
[----:B--2---:R-:W-:-:S13]  /*1180*/  ISETP.NE.AND P2, PT, R13, R0, PT ;  /* 0x000000000d00720c */ /* 0x004fda0003f45270 */
[----:B------:R-:W-:Y:S05]  /*1190*/  @!P2 BRA `(.L_x_39) ;  /* 0x00000000002ca947 */ /* 0x000fea0003800000 */
[----:B------:R-:W-:Y:S01]  /*11a0*/  BSSY.RECONVERGENT B3, `(.L_x_40) ;  /* 0x0000008000037945 */ /* 0x000fe20003800200 */
[----:B------:R-:W-:-:S07]  /*11b0*/  IMAD.MOV.U32 R17, RZ, RZ, R13 ;  /* 0x000000ffff117224 */ /* 0x000fce00078e000d */
.L_x_41:
[----:B------:R-:W-:-:S06]  /*11c0*/  IMAD.WIDE R12, R17, 0x4, R2 ;  /* 0x00000004110c7825 */ /* 0x000fcc00078e0202 */
[----:B------:R-:W2:Y:S01]  /*11d0*/  LDG.E R12, desc[UR6][R12.64] ;  /* 0x000000060c0c7981 */ /* 0x000ea2000c1e1900 */
[----:B------:R-:W-:Y:S01]  /*11e0*/  IMAD.MOV.U32 R0, RZ, RZ, R17 ;  /* 0x000000ffff007224 */ /* 0x000fe200078e0011 */
[----:B--2---:R-:W-:Y:S01]  /*11f0*/  ISETP.NE.AND P2, PT, R12, R17, PT ;  /* 0x000000110c00720c */ /* 0x004fe20003f45270 */
[----:B------:R-:W-:-:S12]  /*1200*/  IMAD.MOV.U32 R17, RZ, RZ, R12 ;  /* 0x000000ffff117224 */ /* 0x000fd800078e000c */
[----:B------:R-:W-:Y:S05]  /*1210*/  @P2 BRA `(.L_x_41) ;  /* 0xfffffffc00e82947 */ /* 0x000fea000383ffff */
[----:B------:R-:W-:Y:S05]  /*1220*/  BSYNC.RECONVERGENT B3 ;  /* 0x0000000000037941 */ /* 0x000fea0003800200 */
.L_x_40:
[--C-:B------:R-:W-:Y:S01]  /*1230*/  SHF.R.S32.HI R16, RZ, 0x1f, R0.reuse ;  /* 0x0000001fff107819 */ /* 0x100fe20000011400 */
[----:B------:R-:W-:-:S07]  /*1240*/  IMAD.MOV.U32 R17, RZ, RZ, R0 ;  /* 0x000000ffff117224 */ /* 0x000fce00078e0000 */
.L_x_39:
[----:B------:R-:W-:Y:S05]  /*1250*/  BSYNC.RECONVERGENT B2 ;  /* 0x0000000000027941 */ /* 0x000fea0003800200 */
.L_x_38:
[----:B------:R-:W-:-:S13]  /*1260*/  ISETP.GT.AND P2, PT, R19, R0, PT ;  /* 0x000000001300720c */ /* 0x000fda0003f44270 */
[----:B------:R-:W-:Y:S05]  /*1270*/  @!P2 BRA `(.L_x_42) ;  /* 0x000000000024a947 */ /* 0x000fea0003800000 */
[----:B------:R-:W-:-:S04]  /*1280*/  LEA R10, P2, R14, R10, 0x2 ;  /* 0x0000000a0e0a7211 */ /* 0x000fc800078410ff */
[----:B------:R-:W-:-:S05]  /*1290*/  LEA.HI.X R11, R14, R11, R15, 0x2, P2 ;  /* 0x0000000b0e0b7211 */ /* 0x000fca00010f140f */
[----:B------:R4:W-:Y:S01]  /*12a0*/  REDG.E.MIN.S32.STRONG.GPU desc[UR6][R10.64], R0 ;  /* 0x000000000a00798e */ /* 0x0009e2000c92e306 */
[----:B------:R-:W0:Y:S01]  /*12b0*/  S2UR UR5, SR_CgaCtaId ;  /* 0x00000000000579c3 */ /* 0x000e220000008800 */
[----:B------:R-:W-:Y:S01]  /*12c0*/  UMOV UR4, 0x400 ;  /* 0x0000040000047882 */ /* 0x000fe20000000000 */
[----:B------:R-:W-:Y:S01]  /*12d0*/  IMAD.MOV.U32 R2, RZ, RZ, 0x1 ;  /* 0x00000001ff027424 */ /* 0x000fe200078e00ff */
[----:B0-----:R-:W-:-:S09]  /*12e0*/  ULEA UR4, UR5, UR4, 0x18 ;  /* 0x0000000405047291 */ /* 0x001fd2000f8ec0ff */
[----:B------:R4:W-:Y:S01]  /*12f0*/  STS [UR4], R2 ;  /* 0x00000002ff007988 */ /* 0x0009e20008000804 */
[----:B------:R-:W-:Y:S05]  /*1300*/  BRA `(.L_x_33) ;  /* 0x0000000000287947 */ /* 0x000fea0003800000 */
.L_x_42:
[----:B------:R-:W-:-:S13]  /*1310*/  ISETP.GT.AND P2, PT, R0, R19, PT ;  /* 0x000000130000720c */ /* 0x000fda0003f44270 */
[----:B------:R-:W-:Y:S05]  /*1320*/  @!P2 BRA `(.L_x_33) ;  /* 0x000000000020a947 */ /* 0x000fea0003800000 */
[----:B------:R-:W-:-:S04]  /*1330*/  LEA R10, P2, R17, R10, 0x2 ;  /* 0x0000000a110a7211 */ /* 0x000fc800078410ff */
[----:B------:R-:W-:-:S05]  /*1340*/  LEA.HI.X R11, R17, R11, R16, 0x2, P2 ;  /* 0x0000000b110b7211 */ /* 0x000fca00010f1410 */
[----:B------:R0:W-:Y:S01]  /*1350*/  REDG.E.MIN.S32.STRONG.GPU desc[UR6][R10.64], R19 ;  /* 0x000000130a00798e */ /* 0x0001e2000c92e306 */
[----:B------:R-:W1:Y:S01]  /*1360*/  S2UR UR5, SR_CgaCtaId ;  /* 0x00000000000579c3 */ /* 0x000e620000008800 */
[----:B------:R-:W-:Y:S01]  /*1370*/  UMOV UR4, 0x400 ;  /* 0x0000040000047882 */ /* 0x000fe20000000000 */
[----:B------:R-:W-:Y:S01]  /*1380*/  IMAD.MOV.U32 R0, RZ, RZ, 0x1 ;  /* 0x00000001ff007424 */ /* 0x000fe200078e00ff */
[----:B-1----:R-:W-:-:S09]  /*1390*/  ULEA UR4, UR5, UR4, 0x18 ;  /* 0x0000000405047291 */ /* 0x002fd2000f8ec0ff */
[----:B------:R0:W-:Y:S03]  /*13a0*/  STS [UR4], R0 ;  /* 0x00000000ff007988 */ /* 0x0001e60008000804 */
.L_x_33:
[----:B------:R-:W-:Y:S05]  /*13b0*/  BSYNC.RECONVERGENT B1 ;  /* 0x0000000000017941 */ /* 0x000fea0003800200 */
.L_x_32:
[----:B------:R-:W-:-:S05]  /*13c0*/  VIADD R21, R21, 0x1 ;  /* 0x0000000115157836 */ /* 0x000fca0000000000 */
[----:B------:R-:W-:-:S13]  /*13d0*/  ISETP.GE.AND P2, PT, R21, R22, PT ;  /* 0x000000161500720c */ /* 0x000fda0003f46270 */
[----:B------:R-:W-:Y:S05]  /*13e0*/  @!P2 BRA `(.L_x_43) ;  /* 0xffffffec00e4a947 */ /* 0x000fea000383ffff */
.L_x_9:
[----:B------:R-:W-:Y:S05]  /*13f0*/  BSYNC.RECONVERGENT B0 ;  /* 0x0000000000007941 */ /* 0x000fea0003800200 */
.L_x_8:
[----:B------:R-:W-:Y:S01]  /*1400*/  ISETP.NE.AND P2, PT, R25, R8, PT ;  /* 0x000000081900720c */ /* 0x000fe20003f45270 */
[----:B------:R-:W-:Y:S03]  /*1410*/  BSSY.RECONVERGENT B0, `(.L_x_44) ;  /* 0x0000141000007945 */ /* 0x000fe60003800200 */
[----:B------:R-:W-:-:S13]  /*1420*/  ISETP.LT.OR P2, PT, R22, 0x1, !P2 ;  /* 0x000000011600780c */ /* 0x000fda0005741670 */
[----:B------:R-:W-:Y:S05]  /*1430*/  @P2 BRA `(.L_x_45) ;  /* 0x0000001000f82947 */ /* 0x000fea0003800000 */
[----:B------:R-:W-:-:S07]  /*1440*/  IMAD.MOV.U32 R3, RZ, RZ, RZ ;  /* 0x000000ffff037224 */ /* 0x000fce00078e00ff */
.L_x_79:
[----:B0-234-:R-:W2:Y:S01]  /*1450*/  LDC R2, c[0x0][0x398] ;  /* 0x0000e600ff027b82 */ /* 0x01dea20000000800 */
[----:B------:R-:W3:Y:S01]  /*1460*/  LDCU UR4, c[0x0][0x398] ;  /* 0x00007300ff0477ac */ /* 0x000ee20008000800 */
[----:B------:R-:W-:Y:S01]  /*1470*/  IMAD R16, R3, UR8, R4 ;  /* 0x0000000803107c24 */ /* 0x000fe2000f8e0204 */
[----:B------:R-:W-:Y:S01]  /*1480*/  ISETP.GE.AND P5, PT, R7, RZ, PT ;  /* 0x000000ff0700720c */ /* 0x000fe20003fa6270 */
[----:B------:R-:W-:Y:S04]  /*1490*/  BSSY.RECONVERGENT B1, `(.L_x_46) ;  /* 0x000006c000017945 */ /* 0x000fe80003800200 */
[----:B01----:R-:W0:Y:S01]  /*14a0*/  LDC.64 R10, c[0x0][0x390] ;  /* 0x0000e400ff0a7b82 */ /* 0x003e220000000a00 */
[----:B---3--:R-:W-:Y:S02]  /*14b0*/  VIADD R15, R9, UR4 ;  /* 0x00000004090f7c36 */ /* 0x008fe40008000000 */
[----:B--2---:R-:W-:-:S04]  /*14c0*/  IMAD R16, R23, R2, R16 ;  /* 0x0000000217107224 */ /* 0x004fc800078e0210 */
[C---:B------:R-:W-:Y:S02]  /*14d0*/  VIADD R12, R16.reuse, 0xffffffff ;  /* 0xffffffff100c7836 */ /* 0x040fe40000000000 */
[C---:B------:R-:W-:Y:S02]  /*14e0*/  VIADD R18, R16.reuse, 0x1 ;  /* 0x0000000110127836 */ /* 0x040fe40000000000 */
[CC--:B0-----:R-:W-:Y:S01]  /*14f0*/  IMAD R0, R16.reuse, R10.reuse, R7 ;  /* 0x0000000a10007224 */ /* 0x0c1fe200078e0207 */
[-C--:B------:R-:W-:Y:S02]  /*1500*/  ISETP.GE.AND P3, PT, R16, R11.reuse, PT ;  /* 0x0000000b1000720c */ /* 0x080fe40003f66270 */
[----:B------:R-:W-:Y:S01]  /*1510*/  ISETP.GE.AND P2, PT, R15, R10, PT ;  /* 0x0000000a0f00720c */ /* 0x000fe20003f46270 */
[----:B------:R-:W-:Y:S01]  /*1520*/  VIADD R13, R0, 0x1 ;  /* 0x00000001000d7836 */ /* 0x000fe20000000000 */
[----:B------:R-:W-:Y:S02]  /*1530*/  ISETP.GE.AND P4, PT, R12, R11, PT ;  /* 0x0000000b0c00720c */ /* 0x000fe40003f86270 */
[----:B------:R-:W-:-:S02]  /*1540*/  ISETP.LT.OR P3, PT, R16, RZ, P3 ;  /* 0x000000ff1000720c */ /* 0x000fc40001f61670 */
[----:B------:R-:W-:Y:S01]  /*1550*/  ISETP.LT.OR P2, PT, R15, RZ, P2 ;  /* 0x000000ff0f00720c */ /* 0x000fe20001741670 */
[CC--:B------:R-:W-:Y:S01]  /*1560*/  IMAD R15, R12.reuse, R10.reuse, R15 ;  /* 0x0000000a0c0f7224 */ /* 0x0c0fe200078e020f */
[----:B------:R-:W-:Y:S02]  /*1570*/  ISETP.LT.OR P4, PT, R12, RZ, P4 ;  /* 0x000000ff0c00720c */ /* 0x000fe40002781670 */
[----:B------:R-:W-:Y:S02]  /*1580*/  ISETP.GE.AND P6, PT, R7, R10, PT ;  /* 0x0000000a0700720c */ /* 0x000fe40003fc6270 */
[----:B------:R-:W-:Y:S02]  /*1590*/  SEL R12, R0, 0xffffffff, !P3 ;  /* 0xffffffff000c7807 */ /* 0x000fe40005800000 */
[C---:B------:R-:W-:Y:S01]  /*15a0*/  SEL R14, R13.reuse, 0xffffffff, !P3 ;  /* 0xffffffff0d0e7807 */ /* 0x040fe20005800000 */
[----:B------:R-:W-:Y:S01]  /*15b0*/  IMAD.IADD R13, R13, 0x1, R10 ;  /* 0x000000010d0d7824 */ /* 0x000fe200078e020a */
[----:B------:R-:W-:-:S02]  /*15c0*/  SEL R12, R12, 0xffffffff, !P6 ;  /* 0xffffffff0c0c7807 */ /* 0x000fc40007000000 */
[----:B------:R-:W-:Y:S02]  /*15d0*/  SEL R27, R14, 0xffffffff, !P2 ;  /* 0xffffffff0e1b7807 */ /* 0x000fe40005000000 */
[----:B------:R-:W-:Y:S02]  /*15e0*/  SEL R15, R15, 0xffffffff, !P4 ;  /* 0xffffffff0f0f7807 */ /* 0x000fe40006000000 */
[----:B------:R-:W-:Y:S02]  /*15f0*/  SEL R17, R12, 0xffffffff, P5 ;  /* 0xffffffff0c117807 */ /* 0x000fe40002800000 */
[----:B------:R-:W-:Y:S02]  /*1600*/  ISETP.NE.AND P4, PT, R27, -0x2, PT ;  /* 0xfffffffe1b00780c */ /* 0x000fe40003f85270 */
[----:B------:R-:W-:Y:S02]  /*1610*/  ISETP.GE.AND P3, PT, R18, R11, PT ;  /* 0x0000000b1200720c */ /* 0x000fe40003f66270 */
[----:B------:R-:W-:-:S02]  /*1620*/  ISETP.EQ.OR P4, PT, R17, -0x1, !P4 ;  /* 0xffffffff1100780c */ /* 0x000fc40006782670 */
[----:B------:R-:W-:Y:S02]  /*1630*/  ISETP.LT.OR P3, PT, R18, RZ, P3 ;  /* 0x000000ff1200720c */ /* 0x000fe40001f61670 */
[----:B------:R-:W-:Y:S02]  /*1640*/  SEL R26, R15, 0xffffffff, !P2 ;  /* 0xffffffff0f1a7807 */ /* 0x000fe40005000000 */
[----:B------:R-:W-:-:S04]  /*1650*/  SEL R13, R13, 0xffffffff, !P3 ;  /* 0xffffffff0d0d7807 */ /* 0x000fc80005800000 */
[----:B------:R-:W-:-:S03]  /*1660*/  SEL R11, R13, 0xffffffff, !P2 ;  /* 0xffffffff0d0b7807 */ /* 0x000fc60005000000 */
        /* <DEDUP_REMOVED lines=9> */
[----:B------:R-:W0:Y:S01]  /*1700*/  LDC.64 R12, c[0x0][0x388] ;  /* 0x0000e200ff0c7b82 */ /* 0x000e220000000a00 */
[----:B------:R-:W-:Y:S01]  /*1710*/  IMAD R16, R16, R10, RZ ;  /* 0x0000000a10107224 */ /* 0x000fe200078e02ff */
[----:B------:R-:W-:Y:S02]  /*1720*/  SHF.R.S32.HI R14, RZ, 0x1f, R2 ;  /* 0x0000001fff0e7819 */ /* 0x000fe40000011402 */
[--C-:B------:R-:W-:Y:S02]  /*1730*/  SHF.R.S32.HI R5, RZ, 0x1f, R9.reuse ;  /* 0x0000001fff057819 */ /* 0x100fe40000011409 */
[----:B------:R-:W-:Y:S02]  /*1740*/  SHF.R.S32.HI R15, RZ, 0x1f, R16 ;  /* 0x0000001fff0f7819 */ /* 0x000fe40000011410 */
[----:B------:R-:W-:-:S04]  /*1750*/  IADD3 R16, P2, P3, R16, R2, R9 ;  /* 0x0000000210107210 */ /* 0x000fc80007b5e009 */
[----:B------:R-:W-:Y:S02]  /*1760*/  IADD3.X R15, PT, PT, R15, R14, R5, P2, P3 ;  /* 0x0000000e0f0f7210 */ /* 0x000fe400017e6405 */
[----:B0-----:R-:W-:-:S04]  /*1770*/  LEA R14, P2, R16, R12, 0x2 ;  /* 0x0000000c100e7211 */ /* 0x001fc800078410ff */
[----:B------:R-:W-:-:S05]  /*1780*/  LEA.HI.X R15, R16, R13, R15, 0x2, P2 ;  /* 0x0000000d100f7211 */ /* 0x000fca00010f140f */
[----:B------:R-:W2:Y:S01]  /*1790*/  LDG.E R17, desc[UR6][R14.64+-0x4] ;  /* 0xfffffc060e117981 */ /* 0x000ea2000c1e1900 */
[----:B------:R-:W-:Y:S01]  /*17a0*/  BSSY.RECONVERGENT B2, `(.L_x_48) ;  /* 0x0000012000027945 */ /* 0x000fe20003800200 */
[--C-:B------:R-:W-:Y:S01]  /*17b0*/  SHF.R.S32.HI R19, RZ, 0x1f, R0.reuse ;  /* 0x0000001fff137819 */ /* 0x100fe20000011400 */
[--C-:B------:R-:W-:Y:S02]  /*17c0*/  IMAD.MOV.U32 R25, RZ, RZ, R0.reuse ;  /* 0x000000ffff197224 */ /* 0x100fe400078e0000 */
[----:B------:R-:W-:Y:S01]  /*17d0*/  IMAD.MOV.U32 R18, RZ, RZ, R0 ;  /* 0x000000ffff127224 */ /* 0x000fe200078e0000 */
[----:B--2---:R-:W-:-:S13]  /*17e0*/  ISETP.NE.AND P2, PT, R17, R0, PT ;  /* 0x000000001100720c */ /* 0x004fda0003f45270 */
[----:B------:R-:W-:Y:S05]  /*17f0*/  @!P2 BRA `(.L_x_49) ;  /* 0x000000000030a947 */ /* 0x000fea0003800000 */
[----:B------:R-:W0:Y:S01]  /*1800*/  LDC.64 R14, c[0x0][0x388] ;  /* 0x0000e200ff0e7b82 */ /* 0x000e220000000a00 */
[----:B------:R-:W-:Y:S01]  /*1810*/  BSSY.RECONVERGENT B3, `(.L_x_50) ;  /* 0x0000008000037945 */ /* 0x000fe20003800200 */
[----:B------:R-:W-:-:S07]  /*1820*/  IMAD.MOV.U32 R19, RZ, RZ, R17 ;  /* 0x000000ffff137224 */ /* 0x000fce00078e0011 */
.L_x_51:
[----:B0-----:R-:W-:-:S06]  /*1830*/  IMAD.WIDE R16, R19, 0x4, R14 ;  /* 0x0000000413107825 */ /* 0x001fcc00078e020e */
[----:B------:R-:W2:Y:S01]  /*1840*/  LDG.E R16, desc[UR6][R16.64] ;  /* 0x0000000610107981 */ /* 0x000ea2000c1e1900 */
[----:B------:R-:W-:Y:S01]  /*1850*/  IMAD.MOV.U32 R18, RZ, RZ, R19 ;  /* 0x000000ffff127224 */ /* 0x000fe200078e0013 */
[----:B--2---:R-:W-:Y:S01]  /*1860*/  ISETP.NE.AND P2, PT, R16, R19, PT ;  /* 0x000000131000720c */ /* 0x004fe20003f45270 */
[----:B------:R-:W-:-:S12]  /*1870*/  IMAD.MOV.U32 R19, RZ, RZ, R16 ;  /* 0x000000ffff137224 */ /* 0x000fd800078e0010 */
[----:B------:R-:W-:Y:S05]  /*1880*/  @P2 BRA `(.L_x_51) ;  /* 0xfffffffc00e82947 */ /* 0x000fea000383ffff */
[----:B------:R-:W-:Y:S05]  /*1890*/  BSYNC.RECONVERGENT B3 ;  /* 0x0000000000037941 */ /* 0x000fea0003800200 */
.L_x_50:
[--C-:B------:R-:W-:Y:S01]  /*18a0*/  SHF.R.S32.HI R19, RZ, 0x1f, R18.reuse ;  /* 0x0000001fff137819 */ /* 0x100fe20000011412 */
[----:B------:R-:W-:-:S07]  /*18b0*/  IMAD.MOV.U32 R25, RZ, RZ, R18 ;  /* 0x000000ffff197224 */ /* 0x000fce00078e0012 */
.L_x_49:
[----:B------:R-:W-:Y:S05]  /*18c0*/  BSYNC.RECONVERGENT B2 ;  /* 0x0000000000027941 */ /* 0x000fea0003800200 */
.L_x_48:
[----:B------:R-:W0:Y:S02]  /*18d0*/  LDC.64 R14, c[0x0][0x388] ;  /* 0x0000e200ff0e7b82 */ /* 0x000e240000000a00 */
[----:B0-----:R-:W-:-:S06]  /*18e0*/  IMAD.WIDE R20, R27, 0x4, R14 ;  /* 0x000000041b147825 */ /* 0x001fcc00078e020e */
[----:B------:R-:W2:Y:S01]  /*18f0*/  LDG.E R20, desc[UR6][R20.64] ;  /* 0x0000000614147981 */ /* 0x000ea2000c1e1900 */
[----:B------:R-:W-:Y:S01]  /*1900*/  BSSY.RECONVERGENT B2, `(.L_x_52) ;  /* 0x000000f000027945 */ /* 0x000fe20003800200 */
[--C-:B------:R-:W-:Y:S01]  /*1910*/  SHF.R.S32.HI R17, RZ, 0x1f, R27.reuse ;  /* 0x0000001fff117819 */ /* 0x100fe2000001141b */
[----:B------:R-:W-:Y:S01]  /*1920*/  IMAD.MOV.U32 R16, RZ, RZ, R27 ;  /* 0x000000ffff107224 */ /* 0x000fe200078e001b */
[----:B--2---:R-:W-:-:S13]  /*1930*/  ISETP.NE.AND P2, PT, R20, R27, PT ;  /* 0x0000001b1400720c */ /* 0x004fda0003f45270 */
[----:B------:R-:W-:Y:S05]  /*1940*/  @!P2 BRA `(.L_x_53) ;  /* 0x000000000028a947 */ /* 0x000fea0003800000 */
[----:B------:R-:W-:Y:S01]  /*1950*/  BSSY.RECONVERGENT B3, `(.L_x_54) ;  /* 0x0000007000037945 */ /* 0x000fe20003800200 */
.L_x_55:
[----:B------:R-:W-:-:S06]  /*1960*/  IMAD.WIDE R16, R20, 0x4, R14 ;  /* 0x0000000414107825 */ /* 0x000fcc00078e020e */
[----:B------:R-:W2:Y:S01]  /*1970*/  LDG.E R17, desc[UR6][R16.64] ;  /* 0x0000000610117981 */ /* 0x000ea2000c1e1900 */
[----:B------:R-:W-:Y:S01]  /*1980*/  IMAD.MOV.U32 R27, RZ, RZ, R20 ;  /* 0x000000ffff1b7224 */ /* 0x000fe200078e0014 */
[----:B--2---:R-:W-:Y:S01]  /*1990*/  ISETP.NE.AND P2, PT, R17, R20, PT ;  /* 0x000000141100720c */ /* 0x004fe20003f45270 */
[----:B------:R-:W-:-:S12]  /*19a0*/  IMAD.MOV.U32 R20, RZ, RZ, R17 ;  /* 0x000000ffff147224 */ /* 0x000fd800078e0011 */
[----:B------:R-:W-:Y:S05]  /*19b0*/  @P2 BRA `(.L_x_55) ;  /* 0xfffffffc00e82947 */ /* 0x000fea000383ffff */
[----:B------:R-:W-:Y:S05]  /*19c0*/  BSYNC.RECONVERGENT B3 ;  /* 0x0000000000037941 */ /* 0x000fea0003800200 */
.L_x_54:
[--C-:B------:R-:W-:Y:S01]  /*19d0*/  SHF.R.S32.HI R17, RZ, 0x1f, R27.reuse ;  /* 0x0000001fff117819 */ /* 0x100fe2000001141b */
[----:B------:R-:W-:-:S07]  /*19e0*/  IMAD.MOV.U32 R16, RZ, RZ, R27 ;  /* 0x000000ffff107224 */ /* 0x000fce00078e001b */
.L_x_53:
[----:B------:R-:W-:Y:S05]  /*19f0*/  BSYNC.RECONVERGENT B2 ;  /* 0x0000000000027941 */ /* 0x000fea0003800200 */
.L_x_52:
        /* <DEDUP_REMOVED lines=11> */
.L_x_56:
        /* <DEDUP_REMOVED lines=10> */
.L_x_47:
[----:B------:R-:W-:Y:S05]  /*1b50*/  BSYNC.RECONVERGENT B1 ;  /* 0x0000000000017941 */ /* 0x000fea0003800200 */
.L_x_46:
[----:B------:R-:W2:Y:S01]  /*1b60*/  S2R R16, SR_TID.Z ;  /* 0x0000000000107919 */ /* 0x000ea20000002300 */
[----:B------:R-:W3:Y:S01]  /*1b70*/  LDC R24, c[0x0][0x394] ;  /* 0x0000e500ff187b82 */ /* 0x000ee20000000800 */
[----:B------:R-:W-:Y:S01]  /*1b80*/  BSSY.RECONVERGENT B1, `(.L_x_57) ;  /* 0x0000061000017945 */ /* 0x000fe20003800200 */
[----:B01----:R-:W0:Y:S01]  /*1b90*/  S2R R14, SR_TID.Y ;  /* 0x00000000000e7919 */ /* 0x003e220000002200 */
[----:B--2---:R-:W-:-:S04]  /*1ba0*/  IMAD R12, R3, UR8, R16 ;  /* 0x00000008030c7c24 */ /* 0x004fc8000f8e0210 */
[----:B------:R-:W-:-:S04]  /*1bb0*/  IMAD R13, R23, R2, R12 ;  /* 0x00000002170d7224 */ /* 0x000fc800078e020c */
[C---:B------:R-:W-:Y:S01]  /*1bc0*/  IMAD R12, R13.reuse, R10, R7 ;  /* 0x0000000a0d0c7224 */ /* 0x040fe200078e0207 */
[----:B---3--:R-:W-:-:S04]  /*1bd0*/  ISETP.GE.AND P2, PT, R13, R24, PT ;  /* 0x000000180d00720c */ /* 0x008fc80003f46270 */
[----:B------:R-:W-:-:S04]  /*1be0*/  ISETP.LT.OR P2, PT, R13, RZ, P2 ;  /* 0x000000ff0d00720c */ /* 0x000fc80001741670 */
[----:B------:R-:W-:-:S04]  /*1bf0*/  SEL R12, R12, 0xffffffff, !P2 ;  /* 0xffffffff0c0c7807 */ /* 0x000fc80005000000 */
[----:B------:R-:W-:-:S04]  /*1c00*/  SEL R12, R12, 0xffffffff, !P6 ;  /* 0xffffffff0c0c7807 */ /* 0x000fc80007000000 */
[----:B------:R-:W-:-:S04]  /*1c10*/  SEL R13, R12, 0xffffffff, P5 ;  /* 0xffffffff0c0d7807 */ /* 0x000fc80002800000 */
[----:B------:R-:W-:-:S04]  /*1c20*/  ISETP.NE.AND P2, PT, R13, -0x1, PT ;  /* 0xffffffff0d00780c */ /* 0x000fc80003f45270 */
[----:B0-----:R-:W-:-:S04]  /*1c30*/  ISETP.EQ.OR P2, PT, R14, RZ, !P2 ;  /* 0x000000ff0e00720c */ /* 0x001fc80005742670 */
[----:B------:R-:W-:-:S13]  /*1c40*/  ISETP.EQ.OR P2, PT, R26, -0x2, P2 ;  /* 0xfffffffe1a00780c */ /* 0x000fda0001742670 */
        /* <DEDUP_REMOVED lines=10> */
[C---:B------:R-:W-:Y:S01]  /*1cf0*/  IMAD R5, R3.reuse, UR8, R16 ;  /* 0x0000000803057c24 */ /* 0x040fe2000f8e0210 */
[----:B------:R-:W-:Y:S01]  /*1d00*/  SHF.R.S32.HI R14, RZ, 0x1f, R2 ;  /* 0x0000001fff0e7819 */ /* 0x000fe20000011402 */
[----:B------:R-:W-:Y:S02]  /*1d10*/  IMAD R16, R3, UR8, R16 ;  /* 0x0000000803107c24 */ /* 0x000fe4000f8e0210 */
[CC--:B------:R-:W-:Y:S02]  /*1d20*/  IMAD R5, R23.reuse, R2.reuse, R5 ;  /* 0x0000000217057224 */ /* 0x0c0fe400078e0205 */
[----:B------:R-:W-:Y:S02]  /*1d30*/  IMAD R17, R23, R2, R16 ;  /* 0x0000000217117224 */ /* 0x000fe400078e0210 */
[-C--:B------:R-:W-:Y:S01]  /*1d40*/  IMAD R15, R5, R10.reuse, RZ ;  /* 0x0000000a050f7224 */ /* 0x080fe200078e02ff */
[----:B------:R-:W-:Y:S01]  /*1d50*/  SHF.R.S32.HI R5, RZ, 0x1f, R9 ;  /* 0x0000001fff057819 */ /* 0x000fe20000011409 */
[----:B------:R-:W-:-:S03]  /*1d60*/  IMAD R17, R17, R10, RZ ;  /* 0x0000000a11117224 */ /* 0x000fc600078e02ff */
[-C--:B------:R-:W-:Y:S02]  /*1d70*/  IADD3 RZ, P2, P3, R15, R2.reuse, R9 ;  /* 0x000000020fff7210 */ /* 0x080fe40007b5e009 */
[----:B------:R-:W-:Y:S02]  /*1d80*/  SHF.R.S32.HI R15, RZ, 0x1f, R15 ;  /* 0x0000001fff0f7819 */ /* 0x000fe4000001140f */
[----:B------:R-:W-:Y:S02]  /*1d90*/  IADD3 R17, PT, PT, R17, R2, R9 ;  /* 0x0000000211117210 */ /* 0x000fe40007ffe009 */
[----:B------:R-:W-:Y:S02]  /*1da0*/  IADD3.X R14, PT, PT, R15, R14, R5, P2, P3 ;  /* 0x0000000e0f0e7210 */ /* 0x000fe400017e6405 */
[----:B0-----:R-:W-:-:S04]  /*1db0*/  LEA R16, P2, R17, R12, 0x2 ;  /* 0x0000000c11107211 */ /* 0x001fc800078410ff */
[----:B------:R-:W-:-:S06]  /*1dc0*/  LEA.HI.X R17, R17, R13, R14, 0x2, P2 ;  /* 0x0000000d11117211 */ /* 0x000fcc00010f140e */
        /* <DEDUP_REMOVED lines=10> */
.L_x_62:
[----:B0-----:R-:W-:-:S06]  /*1e70*/  IMAD.WIDE R16, R19, 0x4, R14 ;  /* 0x0000000413107825 */ /* 0x001fcc00078e020e */
[----:B------:R-:W2:Y:S01]  /*1e80*/  LDG.E R16, desc[UR6][R16.64] ;  /* 0x0000000610107981 */ /* 0x000ea2000c1e1900 */
[----:B------:R-:W-:Y:S01]  /*1e90*/  IMAD.MOV.U32 R25, RZ, RZ, R19 ;  /* 0x000000ffff197224 */ /* 0x000fe200078e0013 */
[----:B--2---:R-:W-:Y:S01]  /*1ea0*/  ISETP.NE.AND P2, PT, R16, R19, PT ;  /* 0x000000131000720c */ /* 0x004fe20003f45270 */
[----:B------:R-:W-:-:S12]  /*1eb0*/  IMAD.MOV.U32 R19, RZ, RZ, R16 ;  /* 0x000000ffff137224 */ /* 0x000fd800078e0010 */
[----:B------:R-:W-:Y:S05]  /*1ec0*/  @P2 BRA `(.L_x_62) ;  /* 0xfffffffc00e82947 */ /* 0x000fea000383ffff */
[----:B------:R-:W-:Y:S05]  /*1ed0*/  BSYNC.RECONVERGENT B3 ;  /* 0x0000000000037941 */ /* 0x000fea0003800200 */
.L_x_61:
[--C-:B------:R-:W-:Y:S01]  /*1ee0*/  SHF.R.S32.HI R15, RZ, 0x1f, R25.reuse ;  /* 0x0000001fff0f7819 */ /* 0x100fe20000011419 */
[----:B------:R-:W-:-:S07]  /*1ef0*/  IMAD.MOV.U32 R14, RZ, RZ, R25 ;  /* 0x000000ffff0e7224 */ /* 0x000fce00078e0019 */
.L_x_60:
[----:B------:R-:W-:Y:S05]  /*1f00*/  BSYNC.RECONVERGENT B2 ;  /* 0x0000000000027941 */ /* 0x000fea0003800200 */
.L_x_59:
        /* <DEDUP_REMOVED lines=9> */
.L_x_66:
[----:B------:R-:W-:-:S06]  /*1fa0*/  IMAD.WIDE R18, R21, 0x4, R16 ;  /* 0x0000000415127825 */ /* 0x000fcc00078e0210 */
[----:B------:R-:W2:Y:S01]  /*1fb0*/  LDG.E R18, desc[UR6][R18.64] ;  /* 0x0000000612127981 */ /* 0x000ea2000c1e1900 */
[----:B------:R-:W-:Y:S01]  /*1fc0*/  IMAD.MOV.U32 R26, RZ, RZ, R21 ;  /* 0x000000ffff1a7224 */ /* 0x000fe200078e0015 */
[----:B--2---:R-:W-:Y:S01]  /*1fd0*/  ISETP.NE.AND P2, PT, R18, R21, PT ;  /* 0x000000151200720c */ /* 0x004fe20003f45270 */
[----:B------:R-:W-:-:S12]  /*1fe0*/  IMAD.MOV.U32 R21, RZ, RZ, R18 ;  /* 0x000000ffff157224 */ /* 0x000fd800078e0012 */
[----:B------:R-:W-:Y:S05]  /*1ff0*/  @P2 BRA `(.L_x_66) ;  /* 0xfffffffc00e82947 */ /* 0x000fea000383ffff */
[----:B------:R-:W-:Y:S05]  /*2000*/  BSYNC.RECONVERGENT B3 ;  /* 0x0000000000037941 */ /* 0x000fea0003800200 */
.L_x_65:
[--C-:B------:R-:W-:Y:S01]  /*2010*/  SHF.R.S32.HI R19, RZ, 0x1f, R26.reuse ;  /* 0x0000001fff137819 */ /* 0x100fe2000001141a */
[----:B------:R-:W-:-:S07]  /*2020*/  IMAD.MOV.U32 R18, RZ, RZ, R26 ;  /* 0x000000ffff127224 */ /* 0x000fce00078e001a */
.L_x_64:
[----:B------:R-:W-:Y:S05]  /*2030*/  BSYNC.RECONVERGENT B2 ;  /* 0x0000000000027941 */ /* 0x000fea0003800200 */
.L_x_63:
        /* <DEDUP_REMOVED lines=9> */
[----:B------:R0:W-:Y:S01]  /*20d0*/  STS [UR4], R14 ;  /* 0x0000000eff007988 */ /* 0x0001e20008000804 */
[----:B------:R-:W-:Y:S05]  /*20e0*/  BRA `(.L_x_58) ;  /* 0x0000000000287947 */ /* 0x000fea0003800000 */
.L_x_67:
        /* <DEDUP_REMOVED lines=9> */
[----:B------:R1:W-:Y:S03]  /*2180*/  STS [UR4], R14 ;  /* 0x0000000eff007988 */ /* 0x0003e60008000804 */
.L_x_58:
[----:B------:R-:W-:Y:S05]  /*2190*/  BSYNC.RECONVERGENT B1 ;  /* 0x0000000000017941 */ /* 0x000fea0003800200 */
.L_x_57:
[----:B01----:R-:W0:Y:S01]  /*21a0*/  S2R R12, SR_TID.Z ;  /* 0x00000000000c7919 */ /* 0x003e220000002300 */
[----:B------:R-:W-:Y:S01]  /*21b0*/  BSSY.RECONVERGENT B1, `(.L_x_68) ;  /* 0x0000063000017945 */ /* 0x000fe20003800200 */
[----:B------:R-:W1:Y:S01]  /*21c0*/  S2R R15, SR_TID.Y ;  /* 0x00000000000f7919 */ /* 0x000e620000002200 */
[----:B0-----:R-:W-:-:S04]  /*21d0*/  IMAD R13, R3, UR8, R12 ;  /* 0x00000008030d7c24 */ /* 0x001fc8000f8e020c */
[----:B------:R-:W-:-:S04]  /*21e0*/  IMAD R13, R23, R2, R13 ;  /* 0x00000002170d7224 */ /* 0x000fc800078e020d */
[C---:B------:R-:W-:Y:S01]  /*21f0*/  IMAD R14, R13.reuse, R10, R7 ;  /* 0x0000000a0d0e7224 */ /* 0x040fe200078e0207 */
[----:B------:R-:W-:-:S04]  /*2200*/  ISETP.GE.AND P2, PT, R13, R24, PT ;  /* 0x000000180d00720c */ /* 0x000fc80003f46270 */
[----:B------:R-:W-:-:S04]  /*2210*/  ISETP.LT.OR P2, PT, R13, RZ, P2 ;  /* 0x000000ff0d00720c */ /* 0x000fc80001741670 */
[----:B------:R-:W-:-:S04]  /*2220*/  SEL R14, R14, 0xffffffff, !P2 ;  /* 0xffffffff0e0e7807 */ /* 0x000fc80005000000 */
[----:B------:R-:W-:-:S04]  /*2230*/  SEL R14, R14, 0xffffffff, !P6 ;  /* 0xffffffff0e0e7807 */ /* 0x000fc80007000000 */
[----:B------:R-:W-:-:S04]  /*2240*/  SEL R14, R14, 0xffffffff, P5 ;  /* 0xffffffff0e0e7807 */ /* 0x000fc80002800000 */
[----:B------:R-:W-:-:S04]  /*2250*/  ISETP.NE.AND P2, PT, R14, -0x1, PT ;  /* 0xffffffff0e00780c */ /* 0x000fc80003f45270 */
[----:B-1----:R-:W-:-:S04]  /*2260*/  ISETP.EQ.OR P2, PT, R15, R6, !P2 ;  /* 0x000000060f00720c */ /* 0x002fc80005742670 */
[----:B------:R-:W-:-:S13]  /*2270*/  ISETP.EQ.OR P2, PT, R11, -0x2, P2 ;  /* 0xfffffffe0b00780c */ /* 0x000fda0001742670 */
[----:B------:R-:W-:Y:S05]  /*2280*/  @P2 BRA `(.L_x_69) ;  /* 0x0000000400542947 */ /* 0x000fea0003800000 */
[----:B------:R-:W-:-:S04]  /*2290*/  IMAD R12, R3, UR8, R12 ;  /* 0x00000008030c7c24 */ /* 0x000fc8000f8e020c */
[----:B------:R-:W-:Y:S02]  /*22a0*/  IMAD R19, R23, R2, R12 ;  /* 0x0000000217137224 */ /* 0x000fe400078e020c */
[----:B------:R-:W0:Y:S03]  /*22b0*/  LDC.64 R12, c[0x0][0x380] ;  /* 0x0000e000ff0c7b82 */ /* 0x000e260000000a00 */
[----:B------:R-:W-:-:S04]  /*22c0*/  ISETP.GE.AND P2, PT, R19, R24, PT ;  /* 0x000000181300720c */ /* 0x000fc80003f46270 */
[----:B------:R-:W-:-:S04]  /*22d0*/  ISETP.LT.OR P2, PT, R19, RZ, P2 ;  /* 0x000000ff1300720c */ /* 0x000fc80001741670 */
[----:B------:R-:W-:-:S04]  /*22e0*/  SEL R14, R0, 0xffffffff, !P2 ;  /* 0xffffffff000e7807 */ /* 0x000fc80005000000 */
[----:B------:R-:W-:-:S04]  /*22f0*/  SEL R14, R14, 0xffffffff, !P6 ;  /* 0xffffffff0e0e7807 */ /* 0x000fc80007000000 */
[----:B------:R-:W-:Y:S01]  /*2300*/  SEL R17, R14, 0xffffffff, P5 ;  /* 0xffffffff0e117807 */ /* 0x000fe20002800000 */
        /* <DEDUP_REMOVED lines=9> */
[----:B------:R-:W-:-:S04]  /*23a0*/  SHF.R.S32.HI R10, RZ, 0x1f, R2 ;  /* 0x0000001fff0a7819 */ /* 0x000fc80000011402 */
[----:B------:R-:W-:Y:S02]  /*23b0*/  IADD3 R2, P2, P3, R19, R2, R9 ;  /* 0x0000000213027210 */ /* 0x000fe40007b5e009 */
[----:B------:R-:W-:-:S04]  /*23c0*/  SHF.R.S32.HI R19, RZ, 0x1f, R19 ;  /* 0x0000001fff137819 */ /* 0x000fc80000011413 */
[----:B------:R-:W-:Y:S02]  /*23d0*/  IADD3.X R10, PT, PT, R19, R10, R5, P2, P3 ;  /* 0x0000000a130a7210 */ /* 0x000fe400017e6405 */
[----:B0-----:R-:W-:-:S04]  /*23e0*/  LEA R16, P2, R2, R12, 0x2 ;  /* 0x0000000c02107211 */ /* 0x001fc800078410ff */
[----:B------:R-:W-:-:S06]  /*23f0*/  LEA.HI.X R17, R2, R13, R10, 0x2, P2 ;  /* 0x0000000d02117211 */ /* 0x000fcc00010f140a */
        /* <DEDUP_REMOVED lines=8> */
[----:B------:R-:W0:Y:S01]  /*2480*/  LDC.64 R14, c[0x0][0x388] ;  /* 0x0000e200ff0e7b82 */ /* 0x000e220000000a00 */
[----:B------:R-:W-:Y:S01]  /*2490*/  BSSY.RECONVERGENT B3, `(.L_x_72) ;  /* 0x0000008000037945 */ /* 0x000fe20003800200 */
[----:B------:R-:W-:-:S07]  /*24a0*/  IMAD.MOV.U32 R21, RZ, RZ, R17 ;  /* 0x000000ffff157224 */ /* 0x000fce00078e0011 */
.L_x_73:
[----:B0-----:R-:W-:-:S06]  /*24b0*/  IMAD.WIDE R16, R21, 0x4, R14 ;  /* 0x0000000415107825 */ /* 0x001fcc00078e020e */
[----:B------:R-:W2:Y:S01]  /*24c0*/  LDG.E R16, desc[UR6][R16.64] ;  /* 0x0000000610107981 */ /* 0x000ea2000c1e1900 */
[----:B------:R-:W-:Y:S01]  /*24d0*/  IMAD.MOV.U32 R0, RZ, RZ, R21 ;  /* 0x000000ffff007224 */ /* 0x000fe200078e0015 */
[----:B--2---:R-:W-:Y:S01]  /*24e0*/  ISETP.NE.AND P2, PT, R16, R21, PT ;  /* 0x000000151000720c */ /* 0x004fe20003f45270 */
[----:B------:R-:W-:-:S12]  /*24f0*/  IMAD.MOV.U32 R21, RZ, RZ, R16 ;  /* 0x000000ffff157224 */ /* 0x000fd800078e0010 */
[----:B------:R-:W-:Y:S05]  /*2500*/  @P2 BRA `(.L_x_73) ;  /* 0xfffffffc00e82947 */ /* 0x000fea000383ffff */
[----:B------:R-:W-:Y:S05]  /*2510*/  BSYNC.RECONVERGENT B3 ;  /* 0x0000000000037941 */ /* 0x000fea0003800200 */
.L_x_72:
[--C-:B------:R-:W-:Y:S01]  /*2520*/  SHF.R.S32.HI R15, RZ, 0x1f, R0.reuse ;  /* 0x0000001fff0f7819 */ /* 0x100fe20000011400 */
[----:B------:R-:W-:-:S07]  /*2530*/  IMAD.MOV.U32 R14, RZ, RZ, R0 ;  /* 0x000000ffff0e7224 */ /* 0x000fce00078e0000 */
.L_x_71:
[----:B------:R-:W-:Y:S05]  /*2540*/  BSYNC.RECONVERGENT B2 ;  /* 0x0000000000027941 */ /* 0x000fea0003800200 */
.L_x_70:
[----:B------:R-:W-:-:S04]  /*2550*/  LEA R16, P2, R19, R12, 0x2 ;  /* 0x0000000c13107211 */ /* 0x000fc800078410ff */
[----:B------:R-:W-:-:S05]  /*2560*/  LEA.HI.X R17, R19, R13, R2, 0x2, P2 ;  /* 0x0000000d13117211 */ /* 0x000fca00010f1402 */
[----:B------:R-:W2:Y:S01]  /*2570*/  LDG.E R16, desc[UR6][R16.64] ;  /* 0x0000000610107981 */ /* 0x000ea2000c1e1900 */
[----:B------:R-:W-:Y:S01]  /*2580*/  BSSY.RECONVERGENT B2, `(.L_x_74) ;  /* 0x0000010000027945 */ /* 0x000fe20003800200 */
[----:B--2---:R-:W-:-:S13]  /*2590*/  ISETP.NE.AND P2, PT, R16, R11, PT ;  /* 0x0000000b1000720c */ /* 0x004fda0003f45270 */
[----:B------:R-:W-:Y:S05]  /*25a0*/  @!P2 BRA `(.L_x_75) ;  /* 0x000000000034a947 */ /* 0x000fea0003800000 */
[----:B------:R-:W0:Y:S01]  /*25b0*/  LDC.64 R10, c[0x0][0x388] ;  /* 0x0000e200ff0a7b82 */ /* 0x000e220000000a00 */
[----:B------:R-:W-:Y:S01]  /*25c0*/  BSSY.RECONVERGENT B3, `(.L_x_76) ;  /* 0x0000008000037945 */ /* 0x000fe20003800200 */
[----:B------:R-:W-:-:S07]  /*25d0*/  IMAD.MOV.U32 R19, RZ, RZ, R16 ;  /* 0x000000ffff137224 */ /* 0x000fce00078e0010 */
.L_x_77:
[----:B0-----:R-:W-:-:S06]  /*25e0*/  IMAD.WIDE R16, R19, 0x4, R10 ;  /* 0x0000000413107825 */ /* 0x001fcc00078e020a */
[----:B------:R-:W2:Y:S01]  /*25f0*/  LDG.E R16, desc[UR6][R16.64] ;  /* 0x0000000610107981 */ /* 0x000ea2000c1e1900 */
[----:B------:R-:W-:Y:S01]  /*2600*/  IMAD.MOV.U32 R18, RZ, RZ, R19 ;  /* 0x000000ffff127224 */ /* 0x000fe200078e0013 */
[----:B--2---:R-:W-:Y:S01]  /*2610*/  ISETP.NE.AND P2, PT, R16, R19, PT ;  /* 0x000000131000720c */ /* 0x004fe20003f45270 */
[----:B------:R-:W-:-:S12]  /*2620*/  IMAD.MOV.U32 R19, RZ, RZ, R16 ;  /* 0x000000ffff137224 */ /* 0x000fd800078e0010 */
[----:B------:R-:W-:Y:S05]  /*2630*/  @P2 BRA `(.L_x_77) ;  /* 0xfffffffc00e82947 */ /* 0x000fea000383ffff */
[----:B------:R-:W-:Y:S05]  /*2640*/  BSYNC.RECONVERGENT B3 ;  /* 0x0000000000037941 */ /* 0x000fea0003800200 */
.L_x_76:
[--C-:B------:R-:W-:Y:S01]  /*2650*/  SHF.R.S32.HI R2, RZ, 0x1f, R18.reuse ;  /* 0x0000001fff027819 */ /* 0x100fe20000011412 */
[--C-:B------:R-:W-:Y:S02]  /*2660*/  IMAD.MOV.U32 R11, RZ, RZ, R18.reuse ;  /* 0x000000ffff0b7224 */ /* 0x100fe400078e0012 */
[----:B------:R-:W-:-:S07]  /*2670*/  IMAD.MOV.U32 R19, RZ, RZ, R18 ;  /* 0x000000ffff137224 */ /* 0x000fce00078e0012 */
.L_x_75:
[----:B------:R-:W-:Y:S05]  /*2680*/  BSYNC.RECONVERGENT B2 ;  /* 0x0000000000027941 */ /* 0x000fea0003800200 */
.L_x_74:
        /* <DEDUP_REMOVED lines=11> */
.L_x_78:
        /* <DEDUP_REMOVED lines=10> */
.L_x_69:
[----:B------:R-:W-:Y:S05]  /*27e0*/  BSYNC.RECONVERGENT B1 ;  /* 0x0000000000017941 */ /* 0x000fea0003800200 */
.L_x_68:
[----:B------:R-:W-:-:S05]  /*27f0*/  VIADD R3, R3, 0x1 ;  /* 0x0000000103037836 */ /* 0x000fca0000000000 */
[----:B------:R-:W-:-:S13]  /*2800*/  ISETP.GE.AND P2, PT, R3, R22, PT ;  /* 0x000000160300720c */ /* 0x000fda0003f46270 */
[----:B------:R-:W-:Y:S05]  /*2810*/  @!P2 BRA `(.L_x_79) ;  /* 0xffffffec000ca947 */ /* 0x000fea000383ffff */
.L_x_45:
[----:B------:R-:W-:Y:S05]  /*2820*/  BSYNC.RECONVERGENT B0 ;  /* 0x0000000000007941 */ /* 0x000fea0003800200 */
.L_x_44:
[----:B------:R-:W5:Y:S08]  /*2830*/  S2UR UR5, SR_CgaCtaId ;  /* 0x00000000000579c3 */ /* 0x000f700000008800 */
[----:B------:R-:W-:Y:S06]  /*2840*/  BAR.SYNC.DEFER_BLOCKING 0x0 ;  /* 0x0000000000007b1d */ /* 0x000fec0000010000 */
[----:B------:R-:W-:-:S02]  /*2850*/  UMOV UR4, 0x400 ;  /* 0x0000040000047882 */ /* 0x000fc40000000000 */
[----:B-----5:R-:W-:-:S09]  /*2860*/  ULEA UR4, UR5, UR4, 0x18 ;  /* 0x0000000405047291 */ /* 0x020fd2000f8ec0ff */
[----:B01--4-:R-:W0:Y:S02]  /*2870*/  LDS R0, [UR4] ;  /* 0x00000004ff007984 */ /* 0x013e240008000800 */
[----:B0-----:R-:W-:-:S13]  /*2880*/  ISETP.NE.AND P2, PT, R0, RZ, PT ;  /* 0x000000ff0000720c */ /* 0x001fda0003f45270 */
[----:B------:R-:W-:Y:S05]  /*2890*/  @!P2 EXIT ;  /* 0x000000000000a94d */ /* 0x000fea0003800000 */
[----:B------:R-:W-:Y:S06]  /*28a0*/  BAR.SYNC.DEFER_BLOCKING 0x0 ;  /* 0x0000000000007b1d */ /* 0x000fec0000010000 */
[----:B------:R-:W-:Y:S05]  /*28b0*/  BRA `(.L_x_80) ;  /* 0xffffffd8007c7947 */ /* 0x000fea000383ffff */
.L_x_81:
        /* <DEDUP_REMOVED lines=12> */
.L_x_122:


//--------------------- .text._Z7kernel1PiS_ii    --------------------------
	.section	.text._Z7kernel1PiS_ii,"ax",@progbits
	.align	128
        .global         _Z7kernel1PiS_ii
        .type           _Z7kernel1PiS_ii,@function
        .size           _Z7kernel1PiS_ii,(.L_x_123 - _Z7kernel1PiS_ii)
        .other          _Z7kernel1PiS_ii,@"STO_CUDA_ENTRY STV_DEFAULT"
_Z7kernel1PiS_ii:
.text._Z7kernel1PiS_ii:
[----:B------:R-:W-:Y:S01]  /*0000*/  LDC R1, c[0x0][0x37c] ;  /* 0x0000df00ff017b82 */ /* 0x000fe20000000800 */
[----:B------:R-:W0:Y:S07]  /*0010*/  S2R R0, SR_CTAID.X ;  /* 0x0000000000007919 */ /* 0x000e2e0000002500 */
[----:B------:R-:W1:Y:S01]  /*0020*/  S2UR UR4, SR_CTAID.Y ;  /* 0x00000000000479c3 */ /* 0x000e620000002600 */
[----:B------:R-:W2:Y:S01]  /*0030*/  LDCU UR5, c[0x0][0x390] ;  /* 0x00007200ff0577ac */ /* 0x000ea20008000800 */
[----:B------:R-:W0:Y:S01]  /*0040*/  S2R R5, SR_TID.X ;  /* 0x0000000000057919 */ /* 0x000e220000002100 */
[----:B------:R-:W3:Y:S01]  /*0050*/  LDCU.64 UR8, c[0x0][0x358] ;  /* 0x00006b00ff0877ac */ /* 0x000ee20008000a00 */
[----:B------:R-:W4:Y:S04]  /*0060*/  S2R R4, SR_TID.Y ;  /* 0x0000000000047919 */ /* 0x000f280000002200 */
[----:B------:R-:W5:Y:S01]  /*0070*/  LDC.64 R2, c[0x0][0x380] ;  /* 0x0000e000ff027b82 */ /* 0x000f620000000a00 */
[----:B-1----:R-:W-:Y:S01]  /*0080*/  USHF.L.U32 UR4, UR4, 0x4, URZ ;  /* 0x0000000404047899 */ /* 0x002fe200080006ff */
[----:B0-----:R-:W-:-:S05]  /*0090*/  IMAD R6, R0, 0x10, R5 ;  /* 0x0000001000067824 */ /* 0x001fca00078e0205 */
[----:B----4-:R-:W-:-:S04]  /*00a0*/  VIADD R7, R4, UR4 ;  /* 0x0000000404077c36 */ /* 0x010fc80008000000 */
[----:B--2---:R-:W-:-:S04]  /*00b0*/  IMAD R13, R7, UR5, R6 ;  /* 0x00000005070d7c24 */ /* 0x004fc8000f8e0206 */
[----:B-----5:R-:W-:-:S05]  /*00c0*/  IMAD.WIDE R2, R13, 0x4, R2 ;  /* 0x000000040d027825 */ /* 0x020fca00078e0202 */
[----:B---3--:R0:W2:Y:S01]  /*00d0*/  LDG.E R6, desc[UR8][R2.64] ;  /* 0x0000000802067981 */ /* 0x0080a2000c1e1900 */
[----:B------:R-:W-:Y:S01]  /*00e0*/  MOV R10, 0x400 ;  /* 0x00000400000a7802 */ /* 0x000fe20000000f00 */
[----:B------:R-:W-:Y:S01]  /*00f0*/  BSSY.RECONVERGENT B0, `(.L_x_82) ;  /* 0x0000054000007945 */ /* 0x000fe20003800200 */
[----:B------:R-:W1:Y:S03]  /*0100*/  S2R R12, SR_CgaCtaId ;  /* 0x00000000000c7919 */ /* 0x000e660000008800 */
[----:B------:R-:W-:-:S05]  /*0110*/  VIADD R7, R10, 0x404 ;  /* 0x000004040a077836 */ /* 0x000fca0000000000 */
[C---:B-1----:R-:W-:Y:S02]  /*0120*/  LEA R8, R12.reuse, R7, 0x18 ;  /* 0x000000070c087211 */ /* 0x042fe400078ec0ff */
[----:B------:R-:W-:-:S03]  /*0130*/  LEA R11, R12, R10, 0x18 ;  /* 0x0000000a0c0b7211 */ /* 0x000fc600078ec0ff */
[----:B------:R-:W-:Y:S02]  /*0140*/  IMAD R7, R5, 0x48, R8 ;  /* 0x0000004805077824 */ /* 0x000fe400078e0208 */
[----:B------:R-:W0:Y:S02]  /*0150*/  LDC.64 R8, c[0x0][0x388] ;  /* 0x0000e200ff087b82 */ /* 0x000e240000000a00 */
[----:B------:R-:W-:Y:S02]  /*0160*/  IMAD R7, R4, 0x4, R7 ;  /* 0x0000000404077824 */ /* 0x000fe400078e0207 */
[----:B0-----:R-:W-:Y:S01]  /*0170*/  IMAD.WIDE R2, R13, 0x4, R8 ;  /* 0x000000040d027825 */ /* 0x001fe200078e0208 */
[----:B--2---:R-:W-:Y:S02]  /*0180*/  ISETP.NE.AND P0, PT, R6, RZ, PT ;  /* 0x000000ff0600720c */ /* 0x004fe40003f05270 */
[----:B------:R0:W-:Y:S04]  /*0190*/  STS [R7+0x4c], R6 ;  /* 0x00004c0607007388 */ /* 0x0001e80000000800 */
[----:B------:R0:W-:Y:S04]  /*01a0*/  STS [R11+0x404], RZ ;  /* 0x000404ff0b007388 */ /* 0x0001e80000000800 */
        /* <DEDUP_REMOVED lines=66> */
[----:B------:R0:W-:Y:S01]  /*05d0*/  STS [R11+0x8cc], RZ ;  /* 0x0008ccff0b007388 */ /* 0x0001e20000000800 */
[----:B------:R-:W-:Y:S06]  /*05e0*/  BAR.SYNC.DEFER_BLOCKING 0x0 ;  /* 0x0000000000007b1d */ /* 0x000fec0000010000 */
[----:B------:R-:W-:Y:S05]  /*05f0*/  @P0 BRA `(.L_x_83) ;  /* 0x00000000000c0947 */ /* 0x000fea0003800000 */
[----:B------:R-:W-:Y:S01]  /*0600*/  LOP3.LUT P0, RZ, R5, R4, RZ, 0xfc, !PT ;  /* 0x0000000405ff7212 */ /* 0x000fe2000780fcff */
[----:B------:R1:W-:-:S12]  /*0610*/  STG.E desc[UR8][R2.64], RZ ;  /* 0x000000ff02007986 */ /* 0x0003d8000c101908 */
[----:B-1----:R-:W-:Y:S05]  /*0620*/  @P0 EXIT ;  /* 0x000000000000094d */ /* 0x002fea0003800000 */
.L_x_83:
[----:B------:R-:W-:Y:S05]  /*0630*/  BSYNC.RECONVERGENT B0 ;  /* 0x0000000000007941 */ /* 0x000fea0003800200 */
.L_x_82:
[----:B------:R1:W-:Y:S01]  /*0640*/  STG.E desc[UR8][R2.64], R13 ;  /* 0x0000000d02007986 */ /* 0x0003e2000c101908 */
[----:B------:R-:W-:Y:S02]  /*0650*/  VIADD R9, R10, 0x4 ;  /* 0x000000040a097836 */ /* 0x000fe40000000000 */
[----:B------:R-:W-:-:S03]  /*0660*/  IMAD R8, R4, 0x10, R5 ;  /* 0x0000001004087824 */ /* 0x000fc600078e0205 */
[----:B------:R-:W-:-:S05]  /*0670*/  LEA R9, R12, R9, 0x18 ;  /* 0x000000090c097211 */ /* 0x000fca00078ec0ff */
[----:B0-----:R-:W-:Y:S01]  /*0680*/  IMAD R11, R8, 0x4, R9 ;  /* 0x00000004080b7824 */ /* 0x001fe200078e0209 */
[----:B-1----:R-:W-:Y:S06]  /*0690*/  BAR.SYNC.DEFER_BLOCKING 0x0 ;  /* 0x0000000000007b1d */ /* 0x002fec0000010000 */
.L_x_91:
[----:B------:R-:W-:Y:S01]  /*06a0*/  LOP3.LUT P0, RZ, R5, R4, RZ, 0xfc, !PT ;  /* 0x0000000405ff7212 */ /* 0x000fe2000780fcff */
[----:B------:R-:W-:Y:S01]  /*06b0*/  STS [R11], R8 ;  /* 0x000000080b007388 */ /* 0x000fe20000000800 */
[----:B------:R-:W-:Y:S11]  /*06c0*/  BSSY.RECONVERGENT B0, `(.L_x_84) ;  /* 0x000003d000007945 */ /* 0x000ff60003800200 */
[----:B------:R-:W0:Y:S01]  /*06d0*/  @!P0 S2R R13, SR_CgaCtaId ;  /* 0x00000000000d8919 */ /* 0x000e220000008800 */
[----:B------:R-:W-:-:S04]  /*06e0*/  @!P0 MOV R10, 0x400 ;  /* 0x00000400000a8802 */ /* 0x000fc80000000f00 */
[----:B0-----:R-:W-:-:S05]  /*06f0*/  @!P0 LEA R12, R13, R10, 0x18 ;  /* 0x0000000a0d0c8211 */ /* 0x001fca00078ec0ff */
[----:B------:R-:W-:Y:S01]  /*0700*/  @!P0 STS.U8 [R12], RZ ;  /* 0x000000ff0c008388 */ /* 0x000fe20000000000 */
[----:B------:R-:W-:Y:S06]  /*0710*/  BAR.SYNC.DEFER_BLOCKING 0x0 ;  /* 0x0000000000007b1d */ /* 0x000fec0000010000 */
[----:B------:R-:W0:Y:S04]  /*0720*/  LDS R10, [R7+0x4c] ;  /* 0x00004c00070a7984 */ /* 0x000e280000000800 */
[----:B------:R-:W1:Y:S04]  /*0730*/  LDS R13, [R7] ;  /* 0x00000000070d7984 */ /* 0x000e680000000800 */
[----:B------:R-:W2:Y:S04]  /*0740*/  LDS R15, [R7+0x4] ;  /* 0x00000400070f7984 */ /* 0x000ea80000000800 */
[----:B------:R-:W3:Y:S04]  /*0750*/  LDS R17, [R7+0x8] ;  /* 0x0000080007117984 */ /* 0x000ee80000000800 */
[----:B------:R-:W4:Y:S04]  /*0760*/  LDS R19, [R7+0x48] ;  /* 0x0000480007137984 */ /* 0x000f280000000800 */
[----:B------:R-:W5:Y:S04]  /*0770*/  LDS R21, [R7+0x90] ;  /* 0x0000900007157984 */ /* 0x000f680000000800 */
[----:B------:R-:W5:Y:S04]  /*0780*/  LDS R23, [R7+0x94] ;  /* 0x0000940007177984 */ /* 0x000f680000000800 */
[----:B------:R-:W5:Y:S01]  /*0790*/  LDS R25, [R7+0x98] ;  /* 0x0000980007197984 */ /* 0x000f620000000800 */
[----:B0-----:R-:W-:-:S02]  /*07a0*/  ISETP.GE.AND P3, PT, R10, 0x1, PT ;  /* 0x000000010a00780c */ /* 0x001fc40003f66270 */
[----:B-1----:R-:W-:-:S04]  /*07b0*/  VIMNMX R13, PT, PT, R10, R13, PT ;  /* 0x0000000d0a0d7248 */ /* 0x002fc80003fe0100 */
[----:B------:R-:W-:Y:S02]  /*07c0*/  ISETP.GE.AND P6, PT, R13, 0x1, PT ;  /* 0x000000010d00780c */ /* 0x000fe40003fc6270 */
[C---:B--2---:R-:W-:Y:S01]  /*07d0*/  VIMNMX R15, PT, PT, R10.reuse, R15, PT ;  /* 0x0000000f0a0f7248 */ /* 0x044fe20003fe0100 */
[----:B------:R-:W0:Y:S01]  /*07e0*/  LDS R13, [R7+0x50] ;  /* 0x00005000070d7984 */ /* 0x000e220000000800 */
[C---:B---3--:R-:W-:Y:S02]  /*07f0*/  VIMNMX R17, PT, PT, R10.reuse, R17, PT ;  /* 0x000000110a117248 */ /* 0x048fe40003fe0100 */
[----:B------:R-:W-:Y:S02]  /*0800*/  ISETP.GE.AND P0, PT, R15, 0x1, PT ;  /* 0x000000010f00780c */ /* 0x000fe40003f06270 */
[----:B------:R-:W-:Y:S02]  /*0810*/  ISETP.GE.AND P1, PT, R17, 0x1, PT ;  /* 0x000000011100780c */ /* 0x000fe40003f26270 */
[----:B----4-:R-:W-:-:S02]  /*0820*/  VIMNMX R19, PT, PT, R10, R19, PT ;  /* 0x000000130a137248 */ /* 0x010fc40003fe0100 */
[C---:B-----5:R-:W-:Y:S01]  /*0830*/  VIMNMX R21, PT, PT, R10.reuse, R21, PT ;  /* 0x000000150a157248 */ /* 0x060fe20003fe0100 */
[----:B------:R-:W1:Y:S01]  /*0840*/  @P6 LDS R15, [R11+-0x44] ;  /* 0xffffbc000b0f6984 */ /* 0x000e620000000800 */
[----:B------:R-:W-:Y:S02]  /*0850*/  ISETP.GE.AND P2, PT, R19, 0x1, PT ;  /* 0x000000011300780c */ /* 0x000fe40003f46270 */
[C---:B------:R-:W-:Y:S02]  /*0860*/  VIMNMX R23, PT, PT, R10.reuse, R23, PT ;  /* 0x000000170a177248 */ /* 0x040fe40003fe0100 */
[----:B------:R-:W-:Y:S01]  /*0870*/  ISETP.GE.AND P5, PT, R21, 0x1, PT ;  /* 0x000000011500780c */ /* 0x000fe20003fa6270 */
[----:B------:R-:W2:Y:S01]  /*0880*/  @P0 LDS R12, [R11+-0x4] ;  /* 0xfffffc000b0c0984 */ /* 0x000ea20000000800 */
[----:B------:R-:W-:-:S03]  /*0890*/  VIMNMX R25, PT, PT, R10, R25, PT ;  /* 0x000000190a197248 */ /* 0x000fc60003fe0100 */
[----:B------:R-:W3:Y:S04]  /*08a0*/  @P1 LDS R14, [R11+0x3c] ;  /* 0x00003c000b0e1984 */ /* 0x000ee80000000800 */
[----:B------:R-:W4:Y:S04]  /*08b0*/  @P2 LDS R16, [R11+-0x40] ;  /* 0xffffc0000b102984 */ /* 0x000f280000000800 */
[----:B------:R-:W-:Y:S01]  /*08c0*/  @P5 LDS R18, [R11+-0x3c] ;  /* 0xffffc4000b125984 */ /* 0x000fe20000000800 */
[----:B0-----:R-:W-:-:S03]  /*08d0*/  VIMNMX R13, PT, PT, R10, R13, PT ;  /* 0x0000000d0a0d7248 */ /* 0x001fc60003fe0100 */
[----:B------:R-:W0:Y:S01]  /*08e0*/  @P3 LDS R10, [R11] ;  /* 0x000000000b0a3984 */ /* 0x000e220000000800 */
[----:B------:R-:W-:Y:S01]  /*08f0*/  ISETP.GE.AND P4, PT, R13, 0x1, PT ;  /* 0x000000010d00780c */ /* 0x000fe20003f86270 */
[----:B------:R-:W-:Y:S01]  /*0900*/  IMAD.MOV.U32 R13, RZ, RZ, R8 ;  /* 0x000000ffff0d7224 */ /* 0x000fe200078e0008 */
[----:B-1----:R-:W-:Y:S02]  /*0910*/  @P6 VIMNMX R13, PT, PT, R8, R15, PT ;  /* 0x0000000f080d6248 */ /* 0x002fe40003fe0100 */
[----:B------:R-:W-:Y:S02]  /*0920*/  ISETP.GE.AND P6, PT, R23, 0x1, PT ;  /* 0x000000011700780c */ /* 0x000fe40003fc6270 */
[----:B--2---:R-:W-:Y:S02]  /*0930*/  @P0 VIMNMX R13, PT, PT, R13, R12, PT ;  /* 0x0000000c0d0d0248 */ /* 0x004fe40003fe0100 */
[----:B------:R-:W-:-:S05]  /*0940*/  ISETP.GE.AND P0, PT, R25, 0x1, PT ;  /* 0x000000011900780c */ /* 0x000fca0003f06270 */
[----:B------:R-:W1:Y:S01]  /*0950*/  @P4 LDS R12, [R11+0x40] ;  /* 0x000040000b0c4984 */ /* 0x000e620000000800 */
[----:B---3--:R-:W-:-:S04]  /*0960*/  @P1 VIMNMX R13, PT, PT, R13, R14, PT ;  /* 0x0000000e0d0d1248 */ /* 0x008fc80003fe0100 */
[----:B----4-:R-:W-:Y:S01]  /*0970*/  @P2 VIMNMX R13, PT, PT, R13, R16, PT ;  /* 0x000000100d0d2248 */ /* 0x010fe20003fe0100 */
[----:B------:R-:W2:Y:S04]  /*0980*/  @P6 LDS R20, [R11+0x4] ;  /* 0x000004000b146984 */ /* 0x000ea80000000800 */
[----:B------:R-:W3:Y:S01]  /*0990*/  @P0 LDS R22, [R11+0x44] ;  /* 0x000044000b160984 */ /* 0x000ee20000000800 */
[----:B0-----:R-:W-:-:S04]  /*09a0*/  @P3 VIMNMX R13, PT, PT, R13, R10, PT ;  /* 0x0000000a0d0d3248 */ /* 0x001fc80003fe0100 */
[----:B-1----:R-:W-:Y:S01]  /*09b0*/  @P4 VIMNMX R13, PT, PT, R13, R12, PT ;  /* 0x0000000c0d0d4248 */ /* 0x002fe20003fe0100 */
[----:B------:R-:W-:-:S03]  /*09c0*/  IMAD R12, R8, 0x4, R9 ;  /* 0x00000004080c7824 */ /* 0x000fc600078e0209 */
[----:B------:R-:W-:-:S04]  /*09d0*/  @P5 VIMNMX R13, PT, PT, R13, R18, PT ;  /* 0x000000120d0d5248 */ /* 0x000fc80003fe0100 */
[----:B--2---:R-:W-:-:S04]  /*09e0*/  @P6 VIMNMX R13, PT, PT, R13, R20, PT ;  /* 0x000000140d0d6248 */ /* 0x004fc80003fe0100 */
[----:B---3--:R-:W-:Y:S01]  /*09f0*/  @P0 VIMNMX R13, PT, PT, R13, R22, PT ;  /* 0x000000160d0d0248 */ /* 0x008fe20003fe0100 */
[----:B------:R-:W-:Y:S03]  /*0a00*/  BAR.SYNC.DEFER_BLOCKING 0x0 ;  /* 0x0000000000007b1d */ /* 0x000fe60000010000 */
[----:B------:R-:W-:-:S13]  /*0a10*/  ISETP.GE.AND P0, PT, R13, R8, PT ;  /* 0x000000080d00720c */ /* 0x000fda0003f06270 */
[----:B------:R-:W-:Y:S05]  /*0a20*/  @P0 BRA `(.L_x_85) ;  /* 0x0000000000180947 */ /* 0x000fea0003800000 */
[----:B------:R-:W0:Y:S01]  /*0a30*/  S2UR UR6, SR_CgaCtaId ;  /* 0x00000000000679c3 */ /* 0x000e220000008800 */
[----:B------:R-:W-:Y:S01]  /*0a40*/  UMOV UR5, 0x400 ;  /* 0x0000040000057882 */ /* 0x000fe20000000000 */
[----:B------:R-:W-:Y:S01]  /*0a50*/  IMAD.MOV.U32 R10, RZ, RZ, 0x1 ;  /* 0x00000001ff0a7424 */ /* 0x000fe200078e00ff */
[----:B------:R1:W-:Y:S01]  /*0a60*/  ATOMS.MIN.S32 RZ, [R12], R13 ;  /* 0x0000000d0cff738c */ /* 0x0003e20000800200 */
[----:B0-----:R-:W-:-:S09]  /*0a70*/  ULEA UR5, UR6, UR5, 0x18 ;  /* 0x0000000506057291 */ /* 0x001fd2000f8ec0ff */
[----:B------:R1:W-:Y:S03]  /*0a80*/  STS.U8 [UR5], R10 ;  /* 0x0000000aff007988 */ /* 0x0003e60008000005 */
.L_x_85:
[----:B------:R-:W-:Y:S05]  /*0a90*/  BSYNC.RECONVERGENT B0 ;  /* 0x0000000000007941 */ /* 0x000fea0003800200 */
.L_x_84:
[----:B------:R-:W0:Y:S08]  /*0aa0*/  S2UR UR6, SR_CgaCtaId ;  /* 0x00000000000679c3 */ /* 0x000e300000008800 */
[----:B------:R-:W-:Y:S06]  /*0ab0*/  BAR.SYNC.DEFER_BLOCKING 0x0 ;  /* 0x0000000000007b1d */ /* 0x000fec0000010000 */
[----:B------:R-:W-:-:S02]  /*0ac0*/  UMOV UR5, 0x400 ;  /* 0x0000040000057882 */ /* 0x000fc40000000000 */
[----:B0-----:R-:W-:-:S09]  /*0ad0*/  ULEA UR5, UR6, UR5, 0x18 ;  /* 0x0000000506057291 */ /* 0x001fd2000f8ec0ff */
[----:B-1----:R-:W0:Y:S02]  /*0ae0*/  LDS.U8 R10, [UR5] ;  /* 0x00000005ff0a7984 */ /* 0x002e240008000000 */
[----:B0-----:R-:W-:-:S13]  /*0af0*/  ISETP.NE.AND P0, PT, R10, RZ, PT ;  /* 0x000000ff0a00720c */ /* 0x001fda0003f05270 */
[----:B------:R-:W-:Y:S05]  /*0b00*/  @!P0 BRA `(.L_x_86) ;  /* 0x0000000000408947 */ /* 0x000fea0003800000 */
[----:B------:R-:W0:Y:S01]  /*0b10*/  LDS R13, [R12] ;  /* 0x000000000c0d7984 */ /* 0x000e220000000800 */
[----:B------:R-:W-:Y:S01]  /*0b20*/  BSSY.RECONVERGENT B0, `(.L_x_87) ;  /* 0x000000c000007945 */ /* 0x000fe20003800200 */
[----:B0-----:R-:W-:-:S13]  /*0b30*/  ISETP.NE.AND P0, PT, R13, R8, PT ;  /* 0x000000080d00720c */ /* 0x001fda0003f05270 */
[----:B------:R-:W-:Y:S05]  /*0b40*/  @!P0 BRA `(.L_x_88) ;  /* 0x0000000000248947 */ /* 0x000fea0003800000 */
[----:B------:R-:W-:Y:S01]  /*0b50*/  BSSY.RECONVERGENT B1, `(.L_x_89) ;  /* 0x0000007000017945 */ /* 0x000fe20003800200 */
.L_x_90:
[----:B------:R-:W-:Y:S02]  /*0b60*/  IMAD R8, R13, 0x4, R9 ;  /* 0x000000040d087824 */ /* 0x000fe400078e0209 */
[----:B------:R-:W-:-:S04]  /*0b70*/  IMAD.MOV.U32 R10, RZ, RZ, R13 ;  /* 0x000000ffff0a7224 */ /* 0x000fc800078e000d */
[----:B------:R-:W0:Y:S02]  /*0b80*/  LDS R8, [R8] ;  /* 0x0000000008087984 */ /* 0x000e240000000800 */
[----:B0-----:R-:W-:Y:S01]  /*0b90*/  ISETP.NE.AND P0, PT, R8, R13, PT ;  /* 0x0000000d0800720c */ /* 0x001fe20003f05270 */
[----:B------:R-:W-:-:S12]  /*0ba0*/  IMAD.MOV.U32 R13, RZ, RZ, R8 ;  /* 0x000000ffff0d7224 */ /* 0x000fd800078e0008 */
[----:B------:R-:W-:Y:S05]  /*0bb0*/  @P0 BRA `(.L_x_90) ;  /* 0xfffffffc00e80947 */ /* 0x000fea000383ffff */
[----:B------:R-:W-:Y:S05]  /*0bc0*/  BSYNC.RECONVERGENT B1 ;  /* 0x0000000000017941 */ /* 0x000fea0003800200 */
.L_x_89:
[----:B------:R-:W-:-:S07]  /*0bd0*/  IMAD.MOV.U32 R8, RZ, RZ, R10 ;  /* 0x000000ffff087224 */ /* 0x000fce00078e000a */
.L_x_88:
[----:B------:R-:W-:Y:S05]  /*0be0*/  BSYNC.RECONVERGENT B0 ;  /* 0x0000000000007941 */ /* 0x000fea0003800200 */
.L_x_87:
[----:B------:R-:W-:Y:S06]  /*0bf0*/  BAR.SYNC.DEFER_BLOCKING 0x0 ;  /* 0x0000000000007b1d */ /* 0x000fec0000010000 */
[----:B------:R-:W-:Y:S05]  /*0c00*/  BRA `(.L_x_91) ;  /* 0xfffffff800a47947 */ /* 0x000fea000383ffff */
.L_x_86:
[----:B------:R-:W-:Y:S01]  /*0c10*/  BAR.SYNC.DEFER_BLOCKING 0x0 ;  /* 0x0000000000007b1d */ /* 0x000fe20000010000 */
[----:B------:R-:W-:-:S05]  /*0c20*/  ISETP.NE.AND P0, PT, R6, RZ, PT ;  /* 0x000000ff0600720c */ /* 0x000fca0003f05270 */
[----:B------:R-:W0:Y:S01]  /*0c30*/  LDCU UR5, c[0x0][0x390] ;  /* 0x00007200ff0577ac */ /* 0x000e220008000800 */
[----:B------:R-:W1:Y:S02]  /*0c40*/  LDS R11, [R11] ;  /* 0x000000000b0b7984 */ /* 0x000e640000000800 */
[----:B-1----:R-:W-:-:S04]  /*0c50*/  SHF.R.S32.HI R4, RZ, 0x1f, R11 ;  /* 0x0000001fff047819 */ /* 0x002fc8000001140b */
[----:B------:R-:W-:-:S04]  /*0c60*/  LEA.HI R4, R4, R11, RZ, 0x4 ;  /* 0x0000000b04047211 */ /* 0x000fc800078f20ff */
[C---:B------:R-:W-:Y:S02]  /*0c70*/  LOP3.LUT R8, R4.reuse, 0xfffffff0, RZ, 0xc0, !PT ;  /* 0xfffffff004087812 */ /* 0x040fe400078ec0ff */
[----:B------:R-:W-:-:S03]  /*0c80*/  LEA.HI.SX32 R4, R4, UR4, 0x1c ;  /* 0x0000000404047c11 */ /* 0x000fc6000f8fe2ff */
[----:B------:R-:W-:-:S04]  /*0c90*/  IMAD.IADD R5, R11, 0x1, -R8 ;  /* 0x000000010b057824 */ /* 0x000fc800078e0a08 */
[----:B------:R-:W-:-:S04]  /*0ca0*/  IMAD R5, R0, 0x10, R5 ;  /* 0x0000001000057824 */ /* 0x000fc800078e0205 */
[----:B0-----:R-:W-:-:S05]  /*0cb0*/  IMAD R4, R4, UR5, R5 ;  /* 0x0000000504047c24 */ /* 0x001fca000f8e0205 */
[----:B------:R-:W-:-:S05]  /*0cc0*/  SEL R5, R4, RZ, P0 ;  /* 0x000000ff04057207 */ /* 0x000fca0000000000 */
[----:B------:R-:W-:Y:S01]  /*0cd0*/  STG.E desc[UR8][R2.64], R5 ;  /* 0x0000000502007986 */ /* 0x000fe2000c101908 */
[----:B------:R-:W-:Y:S05]  /*0ce0*/  EXIT ;  /* 0x000000000000794d */ /* 0x000fea0003800000 */
.L_x_92:
        /* <DEDUP_REMOVED lines=9> */
.L_x_123:


//--------------------- .text._Z27gradient_calculation_kernelPhPiiib --------------------------
	.section	.text._Z27gradient_calculation_kernelPhPiiib,"ax",@progbits
	.align	128
        .global         _Z27gradient_calculation_kernelPhPiiib
        .type           _Z27gradient_calculation_kernelPhPiiib,@function
        .size           _Z27gradient_calculation_kernelPhPiiib,(.L_x_119 - _Z27gradient_calculation_kernelPhPiiib)
        .other          _Z27gradient_calculation_kernelPhPiiib,@"STO_CUDA_ENTRY STV_DEFAULT"
_Z27gradient_calculation_kernelPhPiiib:
.text._Z27gradient_calculation_kernelPhPiiib:
[----:B------:R-:W-:Y:S01]  /*0000*/  LDC R1, c[0x0][0x37c] ;  /* 0x0000df00ff017b82 */ /* 0x000fe20000000800 */
[----:B------:R-:W0:Y:S01]  /*0010*/  S2R R0, SR_CTAID.Y ;  /* 0x0000000000007919 */ /* 0x000e220000002600 */
[----:B------:R-:W1:Y:S01]  /*0020*/  LDCU UR4, c[0x0][0x390] ;  /* 0x00007200ff0477ac */ /* 0x000e620008000800 */
[----:B------:R-:W0:Y:S01]  /*0030*/  S2R R5, SR_TID.Y ;  /* 0x0000000000057919 */ /* 0x000e220000002200 */
[----:B------:R-:W2:Y:S01]  /*0040*/  LDCU.64 UR8, c[0x0][0x380] ;  /* 0x00007000ff0877ac */ /* 0x000ea20008000a00 */
[----:B------:R-:W3:Y:S01]  /*0050*/  S2R R16, SR_CTAID.X ;  /* 0x0000000000107919 */ /* 0x000ee20000002500 */
[----:B------:R-:W4:Y:S01]  /*0060*/  LDCU.64 UR6, c[0x0][0x358] ;  /* 0x00006b00ff0677ac */ /* 0x000f220008000a00 */
[----:B------:R-:W3:Y:S01]  /*0070*/  S2R R3, SR_TID.X ;  /* 0x0000000000037919 */ /* 0x000ee20000002100 */
[----:B0-----:R-:W-:-:S04]  /*0080*/  IMAD R0, R0, 0x10, R5 ;  /* 0x0000001000007824 */ /* 0x001fc800078e0205 */
[----:B-1----:R-:W-:Y:S02]  /*0090*/  IMAD R15, R0, UR4, RZ ;  /* 0x00000004000f7c24 */ /* 0x002fe4000f8e02ff */
[----:B---3--:R-:W-:Y:S02]  /*00a0*/  IMAD R16, R16, 0x10, R3 ;  /* 0x0000001010107824 */ /* 0x008fe400078e0203 */
[----:B------:R-:W-:-:S03]  /*00b0*/  VIADD R17, R15, -UR4 ;  /* 0x800000040f117c36 */ /* 0x000fc60008000000 */
[C---:B------:R-:W-:Y:S02]  /*00c0*/  ISETP.GT.AND P0, PT, R16.reuse, UR4, PT ;  /* 0x0000000410007c0c */ /* 0x040fe4000bf04270 */
[C---:B------:R-:W-:Y:S02]  /*00d0*/  IADD3 R2, P1, PT, R16.reuse, R17, RZ ;  /* 0x0000001110027210 */ /* 0x040fe40007f3e0ff */
[----:B------:R-:W-:Y:S02]  /*00e0*/  ISETP.LT.OR P0, PT, R16, 0x1, P0 ;  /* 0x000000011000780c */ /* 0x000fe40000701670 */
[----:B------:R-:W-:Y:S02]  /*00f0*/  SHF.R.S32.HI R18, RZ, 0x1f, R16 ;  /* 0x0000001fff127819 */ /* 0x000fe40000011410 */
[----:B------:R-:W-:Y:S02]  /*0100*/  ISETP.EQ.OR P2, PT, R0, RZ, P0 ;  /* 0x000000ff0000720c */ /* 0x000fe40000742670 */
[----:B--2---:R-:W-:-:S02]  /*0110*/  IADD3 R2, P3, PT, R2, UR8, RZ ;  /* 0x0000000802027c10 */ /* 0x004fc4000ff7e0ff */
[-C--:B------:R-:W-:Y:S02]  /*0120*/  LEA.HI.X.SX32 R3, R17, R18.reuse, 0x1, P1 ;  /* 0x0000001211037211 */ /* 0x080fe400008f0eff */
[----:B------:R-:W-:Y:S02]  /*0130*/  IADD3 R19, P1, PT, R16, R15, RZ ;  /* 0x0000000f10137210 */ /* 0x000fe40007f3e0ff */
[----:B------:R-:W-:Y:S01]  /*0140*/  IADD3.X R3, PT, PT, R3, UR9, RZ, P3, !PT ;  /* 0x0000000903037c10 */ /* 0x000fe20009ffe4ff */
[C---:B------:R-:W-:Y:S01]  /*0150*/  VIADD R21, R15.reuse, UR4 ;  /* 0x000000040f157c36 */ /* 0x040fe20008000000 */
[----:B------:R-:W0:Y:S03]  /*0160*/  @!P0 LDC R24, c[0x3][0x70] ;  /* 0x00c01c00ff188b82 */ /* 0x000e260000000800 */
[----:B----4-:R-:W2:Y:S01]  /*0170*/  @!P2 LDG.E.U8 R12, desc[UR6][R2.64+-0x1] ;  /* 0xffffff06020ca981 */ /* 0x010ea2000c1e1100 */
[----:B------:R-:W-:-:S02]  /*0180*/  LEA.HI.X.SX32 R20, R15, R18, 0x1, P1 ;  /* 0x000000120f147211 */ /* 0x000fc400008f0eff */
[----:B------:R-:W-:Y:S01]  /*0190*/  IADD3 R4, P1, PT, R19, UR8, RZ ;  /* 0x0000000813047c10 */ /* 0x000fe2000ff3e0ff */
[----:B------:R-:W3:Y:S01]  /*01a0*/  @!P2 LDG.E.U8 R10, desc[UR6][R2.64+-0x1] ;  /* 0xffffff06020aa981 */ /* 0x000ee2000c1e1100 */
[----:B------:R-:W2:Y:S02]  /*01b0*/  @!P2 LDC R25, c[0x3][0x64] ;  /* 0x00c01900ff19ab82 */ /* 0x000ea40000000800 */
[----:B------:R-:W-:-:S05]  /*01c0*/  IADD3.X R5, PT, PT, R20, UR9, RZ, P1, !PT ;  /* 0x0000000914057c10 */ /* 0x000fca0008ffe4ff */
[----:B------:R-:W0:Y:S01]  /*01d0*/  @!P0 LDG.E.U8 R11, desc[UR6][R4.64+-0x1] ;  /* 0xffffff06040b8981 */ /* 0x000e22000c1e1100 */
[C---:B------:R-:W-:Y:S01]  /*01e0*/  IMAD.IADD R9, R16.reuse, 0x1, R17 ;  /* 0x0000000110097824 */ /* 0x040fe200078e0211 */
[----:B------:R-:W3:Y:S02]  /*01f0*/  @!P2 LDC R29, c[0x3][0x88] ;  /* 0x00c02200ff1dab82 */ /* 0x000ee40000000800 */
[----:B------:R-:W4:Y:S01]  /*0200*/  @!P0 LDG.E.U8 R13, desc[UR6][R4.64+-0x1] ;  /* 0xffffff06040d8981 */ /* 0x000f22000c1e1100 */
[----:B------:R-:W-:-:S04]  /*0210*/  IADD3 R6, P1, PT, R16, R21, RZ ;  /* 0x0000001510067210 */ /* 0x000fc80007f3e0ff */
[----:B------:R-:W-:Y:S02]  /*0220*/  IADD3 R6, P3, PT, R6, UR8, RZ ;  /* 0x0000000806067c10 */ /* 0x000fe4000ff7e0ff */
[----:B------:R-:W-:-:S04]  /*0230*/  LEA.HI.X.SX32 R7, R21, R18, 0x1, P1 ;  /* 0x0000001215077211 */ /* 0x000fc800008f0eff */
[----:B------:R-:W-:-:S05]  /*0240*/  IADD3.X R7, PT, PT, R7, UR9, RZ, P3, !PT ;  /* 0x0000000907077c10 */ /* 0x000fca0009ffe4ff */
[----:B------:R-:W5:Y:S01]  /*0250*/  @!P0 LDG.E.U8 R23, desc[UR6][R6.64+-0x1] ;  /* 0xffffff0606178981 */ /* 0x000f62000c1e1100 */
[C---:B------:R-:W-:Y:S01]  /*0260*/  ISETP.GE.AND P1, PT, R16.reuse, UR4, PT ;  /* 0x0000000410007c0c */ /* 0x040fe2000bf26270 */
[----:B------:R-:W-:Y:S01]  /*0270*/  IMAD.MOV.U32 R14, RZ, RZ, RZ ;  /* 0x000000ffff0e7224 */ /* 0x000fe200078e00ff */
[C---:B------:R-:W-:Y:S01]  /*0280*/  IADD3 R8, P4, PT, R9.reuse, UR8, RZ ;  /* 0x0000000809087c10 */ /* 0x040fe2000ff9e0ff */
[C---:B------:R-:W-:Y:S01]  /*0290*/  IMAD.IADD R15, R16.reuse, 0x1, R15 ;  /* 0x00000001100f7824 */ /* 0x040fe200078e020f */
[----:B------:R-:W-:Y:S01]  /*02a0*/  ISETP.LT.OR P1, PT, R16, RZ, P1 ;  /* 0x000000ff1000720c */ /* 0x000fe20000f21670 */
[----:B------:R-:W-:Y:S01]  /*02b0*/  IMAD.MOV.U32 R22, RZ, RZ, RZ ;  /* 0x000000ffff167224 */ /* 0x000fe200078e00ff */
[----:B------:R-:W5:Y:S02]  /*02c0*/  @!P0 LDG.E.U8 R27, desc[UR6][R6.64+-0x1] ;  /* 0xffffff06061b8981 */ /* 0x000f64000c1e1100 */
[----:B------:R-:W-:Y:S02]  /*02d0*/  ISETP.EQ.OR P3, PT, R0, RZ, P1 ;  /* 0x000000ff0000720c */ /* 0x000fe40000f62670 */
[----:B------:R-:W-:Y:S01]  /*02e0*/  LEA.HI.X.SX32 R9, R9, UR9, 0x1, P4 ;  /* 0x0000000909097c11 */ /* 0x000fe2000a0f0eff */
[----:B------:R-:W-:-:S02]  /*02f0*/  VIADD R26, R16, 0x1 ;  /* 0x00000001101a7836 */ /* 0x000fc40000000000 */
[----:B------:R-:W-:Y:S02]  /*0300*/  VIADD R28, R15, UR4 ;  /* 0x000000040f1c7c36 */ /* 0x000fe40008000000 */
[----:B--2---:R-:W-:-:S06]  /*0310*/  @!P2 IMAD R14, R12, R25, RZ ;  /* 0x000000190c0ea224 */ /* 0x004fcc00078e02ff */
[----:B------:R-:W2:Y:S01]  /*0320*/  @!P3 LDG.E.U8 R25, desc[UR6][R8.64] ;  /* 0x000000060819b981 */ /* 0x000ea2000c1e1100 */
[----:B------:R-:W4:Y:S01]  /*0330*/  @!P0 LDC R12, c[0x3][0x94] ;  /* 0x00c02500ff0c8b82 */ /* 0x000f220000000800 */
[----:B---3--:R-:W-:Y:S01]  /*0340*/  @!P2 IMAD R22, R10, R29, RZ ;  /* 0x0000001d0a16a224 */ /* 0x008fe200078e02ff */
[----:B------:R-:W-:Y:S01]  /*0350*/  IADD3 R10, P2, PT, R15, UR8, RZ ;  /* 0x000000080f0a7c10 */ /* 0x000fe2000ff5e0ff */
[----:B0-----:R-:W-:-:S03]  /*0360*/  @!P0 IMAD R14, R11, R24, R14 ;  /* 0x000000180b0e8224 */ /* 0x001fc600078e020e */
[----:B------:R-:W-:Y:S01]  /*0370*/  LEA.HI.X.SX32 R11, R15, UR9, 0x1, P2 ;  /* 0x000000090f0b7c11 */ /* 0x000fe200090f0eff */
[----:B------:R-:W3:Y:S01]  /*0380*/  @!P3 LDG.E.U8 R24, desc[UR6][R8.64] ;  /* 0x000000060818b981 */ /* 0x000ee2000c1e1100 */
[----:B------:R-:W-:-:S03]  /*0390*/  ISETP.GE.AND P2, PT, R26, UR4, PT ;  /* 0x000000041a007c0c */ /* 0x000fc6000bf46270 */
[----:B------:R-:W3:Y:S01]  /*03a0*/  @!P1 LDG.E.U8 R29, desc[UR6][R10.64] ;  /* 0x000000060a1d9981 */ /* 0x000ee2000c1e1100 */
[----:B------:R-:W-:-:S03]  /*03b0*/  ISETP.LT.OR P2, PT, R16, -0x1, P2 ;  /* 0xffffffff1000780c */ /* 0x000fc60001741670 */
[----:B------:R-:W3:Y:S01]  /*03c0*/  @!P1 LDG.E.U8 R26, desc[UR6][R10.64] ;  /* 0x000000060a1a9981 */ /* 0x000ee2000c1e1100 */
[----:B------:R-:W-:Y:S01]  /*03d0*/  ISETP.EQ.OR P4, PT, R0, RZ, P2 ;  /* 0x000000ff0000720c */ /* 0x000fe20001782670 */
[----:B----4-:R-:W-:Y:S01]  /*03e0*/  @!P0 IMAD R22, R13, R12, R22 ;  /* 0x0000000c0d168224 */ /* 0x010fe200078e0216 */
[----:B------:R-:W-:-:S04]  /*03f0*/  IADD3 R12, P5, PT, R28, UR8, RZ ;  /* 0x000000081c0c7c10 */ /* 0x000fc8000ffbe0ff */
[----:B------:R-:W-:-:S03]  /*0400*/  LEA.HI.X.SX32 R13, R28, UR9, 0x1, P5 ;  /* 0x000000091c0d7c11 */ /* 0x000fc6000a8f0eff */
[----:B------:R-:W4:Y:S04]  /*0410*/  @!P2 LDG.E.U8 R11, desc[UR6][R4.64+0x1] ;  /* 0x00000106040ba981 */ /* 0x000f28000c1e1100 */
[----:B------:R-:W4:Y:S04]  /*0420*/  @!P1 LDG.E.U8 R9, desc[UR6][R12.64] ;  /* 0x000000060c099981 */ /* 0x000f28000c1e1100 */
[----:B------:R0:W4:Y:S04]  /*0430*/  @!P1 LDG.E.U8 R8, desc[UR6][R12.64] ;  /* 0x000000060c089981 */ /* 0x000128000c1e1100 */
[----:B------:R-:W4:Y:S04]  /*0440*/  @!P4 LDG.E.U8 R0, desc[UR6][R2.64+0x1] ;  /* 0x000001060200c981 */ /* 0x000f28000c1e1100 */
[----:B------:R1:W4:Y:S01]  /*0450*/  @!P4 LDG.E.U8 R28, desc[UR6][R2.64+0x1] ;  /* 0x00000106021cc981 */ /* 0x000322000c1e1100 */
[----:B0-----:R-:W3:Y:S03]  /*0460*/  @!P3 LDC R13, c[0x3][0x8c] ;  /* 0x00c02300ff0dbb82 */ /* 0x001ee60000000800 */
[----:B------:R0:W4:Y:S04]  /*0470*/  @!P2 LDG.E.U8 R5, desc[UR6][R4.64+0x1] ;  /* 0x000001060405a981 */ /* 0x000128000c1e1100 */
[----:B------:R-:W4:Y:S01]  /*0480*/  @!P2 LDG.E.U8 R10, desc[UR6][R6.64+0x1] ;  /* 0x00000106060aa981 */ /* 0x000f22000c1e1100 */
[----:B-1----:R-:W5:Y:S03]  /*0490*/  @!P0 LDC R2, c[0x3][0x7c] ;  /* 0x00c01f00ff028b82 */ /* 0x002f660000000800 */
[----:B------:R1:W4:Y:S05]  /*04a0*/  @!P2 LDG.E.U8 R7, desc[UR6][R6.64+0x1] ;  /* 0x000001060607a981 */ /* 0x00032a000c1e1100 */
[----:B------:R-:W3:Y:S08]  /*04b0*/  @!P1 LDC R3, c[0x3][0x74] ;  /* 0x00c01d00ff039b82 */ /* 0x000ef00000000800 */
[----:B0-----:R-:W0:Y:S01]  /*04c0*/  @!P2 LDC R4, c[0x3][0x9c] ;  /* 0x00c02700ff04ab82 */ /* 0x001e220000000800 */
[----:B-----5:R-:W-:-:S07]  /*04d0*/  @!P0 IMAD R14, R23, R2, R14 ;  /* 0x00000002170e8224 */ /* 0x020fce00078e020e */
[----:B-1----:R-:W1:Y:S08]  /*04e0*/  @!P2 LDC R6, c[0x3][0xa8] ;  /* 0x00c02a00ff06ab82 */ /* 0x002e700000000800 */
[----:B------:R-:W2:Y:S08]  /*04f0*/  @!P3 LDC R23, c[0x3][0x68] ;  /* 0x00c01a00ff17bb82 */ /* 0x000eb00000000800 */
[----:B------:R-:W5:Y:S02]  /*0500*/  @!P0 LDC R2, c[0x3][0xa0] ;  /* 0x00c02800ff028b82 */ /* 0x000f640000000800 */
[----:B-----5:R-:W-:-:S06]  /*0510*/  @!P0 IMAD R22, R27, R2, R22 ;  /* 0x000000021b168224 */ /* 0x020fcc00078e0216 */
[----:B------:R-:W4:Y:S08]  /*0520*/  @!P1 LDC R2, c[0x3][0x80] ;  /* 0x00c02000ff029b82 */ /* 0x000f300000000800 */
[----:B------:R-:W5:Y:S01]  /*0530*/  @!P4 LDC R27, c[0x3][0x90] ;  /* 0x00c02400ff1bcb82 */ /* 0x000f620000000800 */
[----:B------:R-:W-:Y:S01]  /*0540*/  BSSY.RECONVERGENT B0, `(.L_x_93) ;  /* 0x0000021000007945 */ /* 0x000fe20003800200 */
[----:B--2---:R-:W-:-:S06]  /*0550*/  @!P3 IMAD R14, R25, R23, R14 ;  /* 0x00000017190eb224 */ /* 0x004fcc00078e020e */
[----:B------:R-:W2:Y:S08]  /*0560*/  @!P1 LDC R23, c[0x3][0x98] ;  /* 0x00c02600ff179b82 */ /* 0x000eb00000000800 */
[----:B------:R-:W0:Y:S01]  /*0570*/  @!P1 LDC R25, c[0x3][0xa4] ;  /* 0x00c02900ff199b82 */ /* 0x000e220000000800 */
[----:B---3--:R-:W-:-:S07]  /*0580*/  @!P3 IMAD R22, R24, R13, R22 ;  /* 0x0000000d1816b224 */ /* 0x008fce00078e0216 */
[----:B------:R-:W3:Y:S01]  /*0590*/  @!P4 LDC R13, c[0x3][0x6c] ;  /* 0x00c01b00ff0dcb82 */ /* 0x000ee20000000800 */
[----:B------:R-:W-:-:S07]  /*05a0*/  @!P1 IMAD R14, R29, R3, R14 ;  /* 0x000000031d0e9224 */ /* 0x000fce00078e020e */
[----:B------:R-:W1:Y:S01]  /*05b0*/  @!P2 LDC R3, c[0x3][0x78] ;  /* 0x00c01e00ff03ab82 */ /* 0x000e620000000800 */
[----:B--2---:R-:W-:-:S07]  /*05c0*/  @!P1 IMAD R22, R26, R23, R22 ;  /* 0x000000171a169224 */ /* 0x004fce00078e0216 */
[----:B------:R-:W2:Y:S01]  /*05d0*/  @!P2 LDC R23, c[0x3][0x84] ;  /* 0x00c02100ff17ab82 */ /* 0x000ea20000000800 */
[----:B----4-:R-:W-:Y:S02]  /*05e0*/  @!P1 IMAD R14, R9, R2, R14 ;  /* 0x00000002090e9224 */ /* 0x010fe400078e020e */
[----:B0-----:R-:W-:Y:S02]  /*05f0*/  @!P1 IMAD R22, R8, R25, R22 ;  /* 0x0000001908169224 */ /* 0x001fe400078e0216 */
[----:B---3--:R-:W-:Y:S02]  /*0600*/  @!P4 IMAD R14, R0, R13, R14 ;  /* 0x0000000d000ec224 */ /* 0x008fe400078e020e */
[----:B-----5:R-:W-:Y:S02]  /*0610*/  @!P4 IMAD R22, R28, R27, R22 ;  /* 0x0000001b1c16c224 */ /* 0x020fe400078e0216 */
[----:B-1----:R-:W-:Y:S02]  /*0620*/  @!P2 IMAD R14, R11, R3, R14 ;  /* 0x000000030b0ea224 */ /* 0x002fe400078e020e */
[----:B------:R-:W-:-:S02]  /*0630*/  @!P2 IMAD R22, R5, R4, R22 ;  /* 0x000000040516a224 */ /* 0x000fc400078e0216 */
[----:B--2---:R-:W-:-:S04]  /*0640*/  @!P2 IMAD R14, R10, R23, R14 ;  /* 0x000000170a0ea224 */ /* 0x004fc800078e020e */
[----:B------:R-:W-:Y:S02]  /*0650*/  IMAD R3, R14, R14, RZ ;  /* 0x0000000e0e037224 */ /* 0x000fe400078e02ff */
[----:B------:R-:W-:-:S04]  /*0660*/  @!P2 IMAD R22, R7, R6, R22 ;  /* 0x000000060716a224 */ /* 0x000fc800078e0216 */
[----:B------:R-:W-:-:S05]  /*0670*/  IMAD R3, R22, R22, R3 ;  /* 0x0000001616037224 */ /* 0x000fca00078e0203 */
[----:B------:R-:W-:-:S05]  /*0680*/  I2FP.F32.U32 R3, R3 ;  /* 0x0000000300037245 */ /* 0x000fca0000201000 */
[----:B------:R-:W-:Y:S01]  /*0690*/  VIADD R2, R3, 0xf3000000 ;  /* 0xf300000003027836 */ /* 0x000fe20000000000 */
[----:B------:R0:W1:Y:S04]  /*06a0*/  MUFU.RSQ R0, R3 ;  /* 0x0000000300007308 */ /* 0x0000680000001400 */
[----:B------:R-:W-:-:S13]  /*06b0*/  ISETP.GT.U32.AND P0, PT, R2, 0x727fffff, PT ;  /* 0x727fffff0200780c */ /* 0x000fda0003f04070 */
[----:B01----:R-:W-:Y:S05]  /*06c0*/  @!P0 BRA `(.L_x_94) ;  /* 0x0000000000108947 */ /* 0x003fea0003800000 */
[----:B------:R-:W-:-:S07]  /*06d0*/  MOV R7, 0x6f0 ;  /* 0x000006f000077802 */ /* 0x000fce0000000f00 */
[----:B------:R-:W-:Y:S05]  /*06e0*/  CALL.REL.NOINC `($__internal_0_$__cuda_sm20_sqrt_rn_f32_slowpath) ;  /* 0x00000008008c7944 */ /* 0x000fea0003c00000 */
[----:B------:R-:W-:Y:S01]  /*06f0*/  IMAD.MOV.U32 R2, RZ, RZ, R0 ;  /* 0x000000ffff027224 */ /* 0x000fe200078e0000 */
[----:B------:R-:W-:Y:S06]  /*0700*/  BRA `(.L_x_95) ;  /* 0x0000000000107947 */ /* 0x000fec0003800000 */
.L_x_94:
[----:B------:R-:W-:Y:S01]  /*0710*/  FMUL.FTZ R2, R3, R0 ;  /* 0x0000000003027220 */ /* 0x000fe20000410000 */
[----:B------:R-:W-:-:S03]  /*0720*/  FMUL.FTZ R0, R0, 0.5 ;  /* 0x3f00000000007820 */ /* 0x000fc60000410000 */
[----:B------:R-:W-:-:S04]  /*0730*/  FFMA R3, -R2, R2, R3 ;  /* 0x0000000202037223 */ /* 0x000fc80000000103 */
[----:B------:R-:W-:-:S07]  /*0740*/  FFMA R2, R3, R0, R2 ;  /* 0x0000000003027223 */ /* 0x000fce0000000002 */
.L_x_95:
[----:B------:R-:W-:Y:S05]  /*0750*/  BSYNC.RECONVERGENT B0 ;  /* 0x0000000000007941 */ /* 0x000fea0003800200 */
.L_x_93:
[----:B------:R-:W-:Y:S01]  /*0760*/  I2FP.F32.S32 R22, R22 ;  /* 0x0000001600167245 */ /* 0x000fe20000201400 */
[----:B------:R-:W-:Y:S01]  /*0770*/  F2I.TRUNC.NTZ R2, R2 ;  /* 0x0000000200027305 */ /* 0x000fe2000020f100 */
[----:B------:R-:W-:Y:S01]  /*0780*/  I2FP.F32.S32 R5, R14 ;  /* 0x0000000e00057245 */ /* 0x000fe20000201400 */
[----:B------:R-:W-:Y:S03]  /*0790*/  BSSY.RECONVERGENT B0, `(.L_x_96) ;  /* 0x000000f000007945 */ /* 0x000fe60003800200 */
[----:B------:R-:W-:-:S04]  /*07a0*/  FSETP.GT.AND P2, PT, |R22|, |R5|, PT ;  /* 0x400000051600720b */ /* 0x000fc80003f44200 */
[----:B------:R-:W-:Y:S02]  /*07b0*/  FSEL R3, |R22|, |R5|, P2 ;  /* 0x4000000516037208 */ /* 0x000fe40001000200 */
[----:B------:R-:W-:Y:S02]  /*07c0*/  FSEL R0, |R5|, |R22|, P2 ;  /* 0x4000001605007208 */ /* 0x000fe40001000200 */
[----:B------:R-:W0:Y:S08]  /*07d0*/  MUFU.RCP R4, R3 ;  /* 0x0000000300047308 */ /* 0x000e300000001000 */
[----:B------:R-:W1:Y:S01]  /*07e0*/  FCHK P0, R0, R3 ;  /* 0x0000000300007302 */ /* 0x000e620000000000 */
[----:B0-----:R-:W-:-:S04]  /*07f0*/  FFMA R7, -R3, R4, 1 ;  /* 0x3f80000003077423 */ /* 0x001fc80000000104 */
[----:B------:R-:W-:-:S04]  /*0800*/  FFMA R7, R4, R7, R4 ;  /* 0x0000000704077223 */ /* 0x000fc80000000004 */
[----:B------:R-:W-:-:S04]  /*0810*/  FFMA R4, R0, R7, RZ ;  /* 0x0000000700047223 */ /* 0x000fc800000000ff */
[----:B------:R-:W-:-:S04]  /*0820*/  FFMA R6, -R3, R4, R0 ;  /* 0x0000000403067223 */ /* 0x000fc80000000100 */
[----:B------:R-:W-:Y:S01]  /*0830*/  FFMA R4, R7, R6, R4 ;  /* 0x0000000607047223 */ /* 0x000fe20000000004 */
[----:B-1----:R-:W-:Y:S06]  /*0840*/  @!P0 BRA `(.L_x_97) ;  /* 0x00000000000c8947 */ /* 0x002fec0003800000 */
[----:B------:R-:W-:-:S07]  /*0850*/  MOV R4, 0x870 ;  /* 0x0000087000047802 */ /* 0x000fce0000000f00 */
[----:B------:R-:W-:Y:S05]  /*0860*/  CALL.REL.NOINC `($__internal_1_$__cuda_sm3x_div_rn_noftz_f32_slowpath) ;  /* 0x00000008008c7944 */ /* 0x000fea0003c00000 */
[----:B------:R-:W-:-:S07]  /*0870*/  IMAD.MOV.U32 R4, RZ, RZ, R0 ;  /* 0x000000ffff047224 */ /* 0x000fce00078e0000 */
.L_x_97:
[----:B------:R-:W-:Y:S05]  /*0880*/  BSYNC.RECONVERGENT B0 ;  /* 0x0000000000007941 */ /* 0x000fea0003800200 */
.L_x_96:
[----:B------:R-:W-:Y:S02]  /*0890*/  IMAD.MOV.U32 R7, RZ, RZ, 0x3b33710b ;  /* 0x3b33710bff077424 */ /* 0x000fe400078e00ff */
[----:B------:R-:W-:Y:S01]  /*08a0*/  FMUL R0, R4, R4 ;  /* 0x0000000404007220 */ /* 0x000fe20000400000 */
[----:B------:R-:W0:Y:S01]  /*08b0*/  LDCU.U8 UR4, c[0x0][0x398] ;  /* 0x00007300ff0477ac */ /* 0x000e220008000000 */
[----:B------:R-:W-:Y:S01]  /*08c0*/  IMAD.MOV.U32 R11, RZ, RZ, 0x3f6ee581 ;  /* 0x3f6ee581ff0b7424 */ /* 0x000fe200078e00ff */
[----:B------:R-:W-:Y:S01]  /*08d0*/  BAR.SYNC.DEFER_BLOCKING 0x0 ;  /* 0x0000000000007b1d */ /* 0x000fe20000010000 */
[----:B------:R-:W-:Y:S01]  /*08e0*/  FFMA R7, R0, R7, -0.015681877732276916504 ;  /* 0xbc80774800077423 */ /* 0x000fe20000000007 */
[----:B------:R-:W-:Y:S02]  /*08f0*/  ISETP.GE.AND P0, PT, R14, RZ, PT ;  /* 0x000000ff0e00720c */ /* 0x000fe40003f06270 */
[----:B------:R-:W-:Y:S01]  /*0900*/  FSETP.NEU.AND P3, PT, |R5|, |R22|, PT ;  /* 0x400000160500720b */ /* 0x000fe20003f6d200 */
[----:B------:R-:W-:Y:S01]  /*0910*/  FFMA R7, R0, R7, 0.042200751602649688721 ;  /* 0x3d2cdab200077423 */ /* 0x000fe20000000007 */
[----:B------:R-:W-:-:S03]  /*0920*/  FSETP.NEU.AND P1, PT, R3, RZ, PT ;  /* 0x000000ff0300720b */ /* 0x000fc60003f2d000 */
[----:B------:R-:W-:-:S04]  /*0930*/  FFMA R7, R0, R7, -0.074792981147766113281 ;  /* 0xbd992d1000077423 */ /* 0x000fc80000000007 */
[----:B------:R-:W-:Y:S01]  /*0940*/  FFMA R7, R0, R7, 0.10640415549278259277 ;  /* 0x3dd9ea6c00077423 */ /* 0x000fe20000000007 */
[----:B0-----:R-:W-:-:S03]  /*0950*/  UPRMT UR4, UR4, 0x8880, URZ ;  /* 0x0000888004047896 */ /* 0x001fc600080000ff */
[----:B------:R-:W-:-:S04]  /*0960*/  FFMA R7, R0, R7, -0.14207722246646881104 ;  /* 0xbe117cb100077423 */ /* 0x000fc80000000007 */
[----:B------:R-:W-:-:S04]  /*0970*/  FFMA R7, R0, R7, 0.19993925094604492188 ;  /* 0x3e4cbce000077423 */ /* 0x000fc80000000007 */
[----:B------:R-:W-:-:S04]  /*0980*/  FFMA R7, R0, R7, -0.33333197236061096191 ;  /* 0xbeaaaa7d00077423 */ /* 0x000fc80000000007 */
[----:B------:R-:W-:Y:S01]  /*0990*/  FMUL R7, R0, R7 ;  /* 0x0000000700077220 */ /* 0x000fe20000400000 */
[----:B------:R-:W-:-:S03]  /*09a0*/  FSEL R0, R11, 1.8663789033889770508, P2 ;  /* 0x3feee5810b007808 */ /* 0x000fc60001000000 */
[----:B------:R-:W-:Y:S02]  /*09b0*/  FFMA R4, R7, R4, R4 ;  /* 0x0000000407047223 */ /* 0x000fe40000000004 */
[----:B------:R-:W0:Y:S02]  /*09c0*/  LDC.64 R6, c[0x0][0x388] ;  /* 0x0000e200ff067b82 */ /* 0x000e240000000a00 */
[----:B------:R-:W-:-:S05]  /*09d0*/  FFMA R9, R11, 1.6832555532455444336, -R4 ;  /* 0x3fd774eb0b097823 */ /* 0x000fca0000000804 */
[-C--:B------:R-:W-:Y:S02]  /*09e0*/  FSEL R11, R9, R4.reuse, P2 ;  /* 0x00000004090b7208 */ /* 0x080fe40001000000 */
[----:B------:R-:W-:-:S05]  /*09f0*/  FSEL R9, R4, -R4, P2 ;  /* 0x8000000404097208 */ /* 0x000fca0001000000 */
[----:B------:R-:W-:Y:S01]  /*0a00*/  @!P0 FFMA R11, R0, 1.6832555532455444336, R9 ;  /* 0x3fd774eb000b8823 */ /* 0x000fe20000000009 */
[----:B------:R-:W-:-:S05]  /*0a10*/  IMAD.MOV.U32 R0, RZ, RZ, 0x4016cbe4 ;  /* 0x4016cbe4ff007424 */ /* 0x000fca00078e00ff */
[----:B------:R-:W-:Y:S01]  /*0a20*/  @!P3 FSEL R11, R0, 0.78539818525314331055, !P0 ;  /* 0x3f490fdb000bb808 */ /* 0x000fe20004000000 */
[----:B------:R-:W-:Y:S01]  /*0a30*/  FADD R0, |R22|, |R5| ;  /* 0x4000000516007221 */ /* 0x000fe20000000200 */
[----:B------:R-:W-:Y:S02]  /*0a40*/  @!P1 FSEL R11, RZ, 3.1415927410125732422, P0 ;  /* 0x40490fdbff0b9808 */ /* 0x000fe40000000000 */
[----:B------:R-:W-:Y:S01]  /*0a50*/  ISETP.NE.AND P1, PT, RZ, UR4, PT ;  /* 0x00000004ff007c0c */ /* 0x000fe2000bf25270 */
[----:B0-----:R-:W-:Y:S01]  /*0a60*/  IMAD.WIDE R4, R15, 0x4, R6 ;  /* 0x000000040f047825 */ /* 0x001fe200078e0206 */
[----:B------:R-:W-:Y:S02]  /*0a70*/  LOP3.LUT R11, R11, 0x80000000, R22, 0xb8, !PT ;  /* 0x800000000b0b7812 */ /* 0x000fe400078eb816 */
[C---:B------:R-:W-:Y:S02]  /*0a80*/  FSETP.NAN.AND P0, PT, R0.reuse, R0, PT ;  /* 0x000000000000720b */ /* 0x040fe40003f08000 */
[----:B------:R0:W-:Y:S02]  /*0a90*/  STG.E desc[UR6][R4.64], R2 ;  /* 0x0000000204007986 */ /* 0x0001e4000c101906 */
[----:B------:R-:W-:-:S05]  /*0aa0*/  FSEL R0, R0, R11, P0 ;  /* 0x0000000b00007208 */ /* 0x000fca0000000000 */
[----:B------:R-:W-:Y:S05]  /*0ab0*/  @!P1 EXIT ;  /* 0x000000000000994d */ /* 0x000fea0003800000 */
[----:B------:R-:W1:Y:S01]  /*0ac0*/  F2F.F64.F32 R8, |R0| ;  /* 0x4000000000087310 */ /* 0x000e620000201800 */
[----:B------:R-:W-:Y:S01]  /*0ad0*/  UMOV UR4, 0x6872b021 ;  /* 0x6872b02100047882 */ /* 0x000fe20000000000 */
[----:B------:R-:W-:Y:S01]  /*0ae0*/  UMOV UR5, 0x4005fd91 ;  /* 0x4005fd9100057882 */ /* 0x000fe20000000000 */
[----:B------:R-:W-:Y:S01]  /*0af0*/  UMOV UR8, 0xc083126f ;  /* 0xc083126f00087882 */ /* 0x000fe20000000000 */
[----:B------:R-:W-:Y:S01]  /*0b00*/  UMOV UR9, 0x3fd921ca ;  /* 0x3fd921ca00097882 */ /* 0x000fe20000000000 */
[----:B------:R-:W-:Y:S06]  /*0b10*/  BAR.SYNC.DEFER_BLOCKING 0x0 ;  /* 0x0000000000007b1d */ /* 0x000fec0000010000 */
[----:B------:R-:W-:Y:S01]  /*0b20*/  BSSY.RECONVERGENT B0, `(.L_x_98) ;  /* 0x000005c000007945 */ /* 0x000fe20003800200 */
[----:B-1----:R-:W-:-:S02]  /*0b30*/  DSETP.GT.AND P0, PT, R8, UR4, PT ;  /* 0x0000000408007e2a */ /* 0x002fc4000bf04000 */
[----:B------:R-:W-:-:S14]  /*0b40*/  DSETP.GEU.AND P1, PT, R8, UR8, PT ;  /* 0x0000000808007e2a */ /* 0x000fdc000bf2e000 */
[----:B------:R-:W-:Y:S05]  /*0b50*/  @!P0 BRA P1, `(.L_x_99) ;  /* 0x0000000000308947 */ /* 0x000fea0000800000 */
[----:B------:R-:W1:Y:S01]  /*0b60*/  LDCU.64 UR4, c[0x0][0x388] ;  /* 0x00007100ff0477ac */ /* 0x000e620008000a00 */
[----:B------:R-:W2:Y:S01]  /*0b70*/  LDG.E R0, desc[UR6][R4.64] ;  /* 0x0000000604007981 */ /* 0x000ea2000c1e1900 */
[----:B-1----:R-:W-:-:S04]  /*0b80*/  LEA R6, P0, R19, UR4, 0x2 ;  /* 0x0000000413067c11 */ /* 0x002fc8000f8010ff */
[----:B------:R-:W-:-:S05]  /*0b90*/  LEA.HI.X R7, R19, UR5, R20, 0x2, P0 ;  /* 0x0000000513077c11 */ /* 0x000fca00080f1414 */
[----:B------:R-:W2:Y:S02]  /*0ba0*/  LDG.E R3, desc[UR6][R6.64+0x4] ;  /* 0x0000040606037981 */ /* 0x000ea4000c1e1900 */
[----:B--2---:R-:W-:Y:S01]  /*0bb0*/  ISETP.GE.AND P0, PT, R0, R3, PT ;  /* 0x000000030000720c */ /* 0x004fe20003f06270 */
[----:B------:R-:W-:-:S12]  /*0bc0*/  IMAD.MOV.U32 R3, RZ, RZ, RZ ;  /* 0x000000ffff037224 */ /* 0x000fd800078e00ff */
[----:B------:R-:W-:Y:S05]  /*0bd0*/  @!P0 BRA `(.L_x_100) ;  /* 0x0000000400408947 */ /* 0x000fea0003800000 */
[----:B------:R-:W2:Y:S02]  /*0be0*/  LDG.E R7, desc[UR6][R6.64+-0x4] ;  /* 0xfffffc0606077981 */ /* 0x000ea4000c1e1900 */
[----:B--2---:R-:W-:-:S04]  /*0bf0*/  ISETP.GE.AND P0, PT, R0, R7, PT ;  /* 0x000000070000720c */ /* 0x004fc80003f06270 */
[----:B------:R-:W-:Y:S01]  /*0c00*/  SEL R3, R2, RZ, P0 ;  /* 0x000000ff02037207 */ /* 0x000fe20000000000 */
[----:B------:R-:W-:Y:S08]  /*0c10*/  BRA `(.L_x_100) ;  /* 0x0000000400307947 */ /* 0x000ff00003800000 */
.L_x_99:
[----:B------:R-:W1:Y:S01]  /*0c20*/  F2F.F64.F32 R12, R0 ;  /* 0x00000000000c7310 */ /* 0x000e620000201800 */
[----:B------:R-:W-:Y:S01]  /*0c30*/  IMAD.MOV.U32 R8, RZ, RZ, 0x10624dd3 ;  /* 0x10624dd3ff087424 */ /* 0x000fe200078e00ff */
[----:B------:R-:W-:Y:S01]  /*0c40*/  UMOV UR4, 0x6872b021 ;  /* 0x6872b02100047882 */ /* 0x000fe20000000000 */
[----:B------:R-:W-:Y:S01]  /*0c50*/  IMAD.MOV.U32 R9, RZ, RZ, 0x3ff2d958 ;  /* 0x3ff2d958ff097424 */ /* 0x000fe200078e00ff */
[----:B------:R-:W-:Y:S01]  /*0c60*/  UMOV UR5, 0x4005fd91 ;  /* 0x4005fd9100057882 */ /* 0x000fe20000000000 */
[----:B------:R-:W-:Y:S02]  /*0c70*/  IMAD.MOV.U32 R10, RZ, RZ, 0x70a3d70b ;  /* 0x70a3d70bff0a7424 */ /* 0x000fe400078e00ff */
[----:B------:R-:W-:Y:S02]  /*0c80*/  IMAD.MOV.U32 R11, RZ, RZ, 0x3fff6a3d ;  /* 0x3fff6a3dff0b7424 */ /* 0x000fe400078e00ff */
[C---:B-1----:R-:W-:Y:S02]  /*0c90*/  DSETP.GEU.AND P0, PT, R12.reuse, R8, PT ;  /* 0x000000080c00722a */ /* 0x042fe40003f0e000 */
[----:B------:R-:W-:-:S04]  /*0ca0*/  DSETP.GT.AND P1, PT, R12, -UR4, PT ;  /* 0x800000040c007e2a */ /* 0x000fc8000bf24000 */
[C---:B------:R-:W-:Y:S02]  /*0cb0*/  DSETP.GT.AND P2, PT, R12.reuse, UR8, !P0 ;  /* 0x000000080c007e2a */ /* 0x040fe4000c744000 */
[----:B------:R-:W-:-:S14]  /*0cc0*/  DSETP.GEU.OR P0, PT, R12, -R10, !P1 ;  /* 0x8000000a0c00722a */ /* 0x000fdc0004f0e400 */
[----:B------:R-:W-:Y:S05]  /*0cd0*/  @P0 BRA !P2, `(.L_x_101) ;  /* 0x0000000000500947 */ /* 0x000fea0005000000 */
[----:B------:R-:W1:Y:S01]  /*0ce0*/  LDC.64 R6, c[0x0][0x388] ;  /* 0x0000e200ff067b82 */ /* 0x000e620000000a00 */
[----:B------:R-:W-:Y:S01]  /*0cf0*/  IADD3 R0, P0, PT, R16, R17, RZ ;  /* 0x0000001110007210 */ /* 0x000fe20007f1e0ff */
[----:B------:R-:W2:Y:S03]  /*0d00*/  LDG.E R11, desc[UR6][R4.64] ;  /* 0x00000006040b7981 */ /* 0x000ea6000c1e1900 */
[----:B------:R-:W-:Y:S02]  /*0d10*/  LEA.HI.X.SX32 R3, R17, R18, 0x1, P0 ;  /* 0x0000001211037211 */ /* 0x000fe400000f0eff */
[----:B-1----:R-:W-:-:S04]  /*0d20*/  LEA R8, P0, R0, R6, 0x2 ;  /* 0x0000000600087211 */ /* 0x002fc800078010ff */
[----:B------:R-:W-:-:S05]  /*0d30*/  LEA.HI.X R9, R0, R7, R3, 0x2, P0 ;  /* 0x0000000700097211 */ /* 0x000fca00000f1403 */
[----:B------:R-:W2:Y:S01]  /*0d40*/  LDG.E R8, desc[UR6][R8.64+0x4] ;  /* 0x0000040608087981 */ /* 0x000ea2000c1e1900 */
[----:B------:R-:W-:Y:S01]  /*0d50*/  IMAD.MOV.U32 R3, RZ, RZ, RZ ;  /* 0x000000ffff037224 */ /* 0x000fe200078e00ff */
[----:B--2---:R-:W-:-:S13]  /*0d60*/  ISETP.GE.AND P0, PT, R11, R8, PT ;  /* 0x000000080b00720c */ /* 0x004fda0003f06270 */
[----:B------:R-:W-:Y:S05]  /*0d70*/  @!P0 BRA `(.L_x_100) ;  /* 0x0000000000d88947 */ /* 0x000fea0003800000 */
[----:B------:R-:W1:Y:S02]  /*0d80*/  LDC R0, c[0x0][0x390] ;  /* 0x0000e400ff007b82 */ /* 0x000e640000000800 */
[----:B-1----:R-:W-:-:S05]  /*0d90*/  IMAD R17, R0, 0x2, R17 ;  /* 0x0000000200117824 */ /* 0x002fca00078e0211 */
[----:B------:R-:W-:-:S04]  /*0da0*/  IADD3 R16, P0, PT, R16, R17, RZ ;  /* 0x0000001110107210 */ /* 0x000fc80007f1e0ff */
[----:B------:R-:W-:Y:S02]  /*0db0*/  LEA.HI.X.SX32 R17, R17, R18, 0x1, P0 ;  /* 0x0000001211117211 */ /* 0x000fe400000f0eff */
[----:B------:R-:W-:-:S04]  /*0dc0*/  LEA R6, P0, R16, R6, 0x2 ;  /* 0x0000000610067211 */ /* 0x000fc800078010ff */
[----:B------:R-:W-:-:S05]  /*0dd0*/  LEA.HI.X R7, R16, R7, R17, 0x2, P0 ;  /* 0x0000000710077211 */ /* 0x000fca00000f1411 */
[----:B------:R-:W2:Y:S02]  /*0de0*/  LDG.E R6, desc[UR6][R6.64+-0x4] ;  /* 0xfffffc0606067981 */ /* 0x000ea4000c1e1900 */
[----:B--2---:R-:W-:-:S04]  /*0df0*/  ISETP.GE.AND P0, PT, R11, R6, PT ;  /* 0x000000060b00720c */ /* 0x004fc80003f06270 */
[----:B------:R-:W-:Y:S01]  /*0e00*/  SEL R3, R2, RZ, P0 ;  /* 0x000000ff02037207 */ /* 0x000fe20000000000 */
[----:B------:R-:W-:Y:S08]  /*0e10*/  BRA `(.L_x_100) ;  /* 0x0000000000b07947 */ /* 0x000ff00003800000 */
.L_x_101:
[----:B------:R-:W-:Y:S01]  /*0e20*/  UMOV UR4, 0x70a3d70b ;  /* 0x70a3d70b00047882 */ /* 0x000fe20000000000 */
[----:B------:R-:W-:Y:S01]  /*0e30*/  UMOV UR5, 0x3fff6a3d ;  /* 0x3fff6a3d00057882 */ /* 0x000fe20000000000 */
[C---:B------:R-:W-:Y:S02]  /*0e40*/  DSETP.GT.AND P0, PT, R12.reuse, -R10, PT ;  /* 0x8000000a0c00722a */ /* 0x040fe40003f04000 */
[C---:B------:R-:W-:Y:S01]  /*0e50*/  DSETP.GEU.AND P1, PT, R12.reuse, UR4, PT ;  /* 0x000000040c007e2a */ /* 0x040fe2000bf2e000 */
[----:B------:R-:W-:Y:S01]  /*0e60*/  UMOV UR4, 0x10624dd3 ;  /* 0x10624dd300047882 */ /* 0x000fe20000000000 */
[----:B------:R-:W-:Y:S02]  /*0e70*/  UMOV UR5, 0x3ff2d958 ;  /* 0x3ff2d95800057882 */ /* 0x000fe40000000000 */
[C---:B------:R-:W-:Y:S02]  /*0e80*/  DSETP.GEU.OR P0, PT, R12.reuse, -UR4, !P0 ;  /* 0x800000040c007e2a */ /* 0x040fe4000c70e400 */
[----:B------:R-:W-:-:S14]  /*0e90*/  DSETP.GT.AND P1, PT, R12, R8, !P1 ;  /* 0x000000080c00722a */ /* 0x000fdc0004f24000 */
[----:B------:R-:W-:Y:S05]  /*0ea0*/  @P0 BRA !P1, `(.L_x_102) ;  /* 0x00000000003c0947 */ /* 0x000fea0004800000 */
[----:B------:R-:W1:Y:S01]  /*0eb0*/  LDC R13, c[0x0][0x390] ;  /* 0x0000e400ff0d7b82 */ /* 0x000e620000000800 */
[----:B------:R-:W2:Y:S01]  /*0ec0*/  LDG.E R11, desc[UR6][R4.64] ;  /* 0x00000006040b7981 */ /* 0x000ea2000c1e1900 */
[----:B-1----:R-:W-:-:S06]  /*0ed0*/  IMAD.WIDE R8, R13, 0x4, R4 ;  /* 0x000000040d087825 */ /* 0x002fcc00078e0204 */
[----:B------:R-:W2:Y:S01]  /*0ee0*/  LDG.E R8, desc[UR6][R8.64] ;  /* 0x0000000608087981 */ /* 0x000ea2000c1e1900 */
[----:B------:R-:W-:Y:S01]  /*0ef0*/  IMAD.MOV.U32 R3, RZ, RZ, RZ ;  /* 0x000000ffff037224 */ /* 0x000fe200078e00ff */
[----:B--2---:R-:W-:-:S13]  /*0f00*/  ISETP.GE.AND P0, PT, R11, R8, PT ;  /* 0x000000080b00720c */ /* 0x004fda0003f06270 */
[----:B------:R-:W-:Y:S05]  /*0f10*/  @!P0 BRA `(.L_x_100) ;  /* 0x0000000000708947 */ /* 0x000fea0003800000 */
[----:B------:R-:W-:-:S04]  /*0f20*/  IMAD.MOV R0, RZ, RZ, -R13 ;  /* 0x000000ffff007224 */ /* 0x000fc800078e0a0d */
[----:B------:R-:W-:-:S04]  /*0f30*/  IMAD R21, R0, 0x2, R21 ;  /* 0x0000000200157824 */ /* 0x000fc800078e0215 */
[----:B------:R-:W-:-:S04]  /*0f40*/  IMAD.IADD R21, R16, 0x1, R21 ;  /* 0x0000000110157824 */ /* 0x000fc800078e0215 */
[----:B------:R-:W-:-:S06]  /*0f50*/  IMAD.WIDE R6, R21, 0x4, R6 ;  /* 0x0000000415067825 */ /* 0x000fcc00078e0206 */
[----:B------:R-:W2:Y:S02]  /*0f60*/  LDG.E R6, desc[UR6][R6.64] ;  /* 0x0000000606067981 */ /* 0x000ea4000c1e1900 */
[----:B--2---:R-:W-:-:S04]  /*0f70*/  ISETP.GE.AND P0, PT, R11, R6, PT ;  /* 0x000000060b00720c */ /* 0x004fc80003f06270 */
[----:B------:R-:W-:Y:S01]  /*0f80*/  SEL R3, R2, RZ, P0 ;  /* 0x000000ff02037207 */ /* 0x000fe20000000000 */
[----:B------:R-:W-:Y:S08]  /*0f90*/  BRA `(.L_x_100) ;  /* 0x0000000000507947 */ /* 0x000ff00003800000 */
.L_x_102:
        /* <DEDUP_REMOVED lines=10> */
[----:B------:R-:W1:Y:S02]  /*1040*/  LDCU UR4, c[0x0][0x390] ;  /* 0x00007200ff0477ac */ /* 0x000e640008000800 */
[----:B-1----:R-:W-:-:S04]  /*1050*/  IMAD R0, RZ, RZ, -UR4 ;  /* 0x80000004ff007e24 */ /* 0x002fc8000f8e02ff */
[----:B------:R-:W-:-:S05]  /*1060*/  IMAD R21, R0, 0x2, R21 ;  /* 0x0000000200157824 */ /* 0x000fca00078e0215 */
[----:B------:R-:W-:-:S04]  /*1070*/  IADD3 R16, P0, PT, R16, R21, RZ ;  /* 0x0000001510107210 */ /* 0x000fc80007f1e0ff */
[----:B------:R-:W-:Y:S02]  /*1080*/  LEA.HI.X.SX32 R18, R21, R18, 0x1, P0 ;  /* 0x0000001215127211 */ /* 0x000fe400000f0eff */
[----:B------:R-:W-:-:S04]  /*1090*/  LEA R6, P0, R16, R6, 0x2 ;  /* 0x0000000610067211 */ /* 0x000fc800078010ff */
[----:B------:R-:W-:-:S05]  /*10a0*/  LEA.HI.X R7, R16, R7, R18, 0x2, P0 ;  /* 0x0000000710077211 */ /* 0x000fca00000f1412 */
[----:B------:R-:W2:Y:S02]  /*10b0*/  LDG.E R6, desc[UR6][R6.64+-0x4] ;  /* 0xfffffc0606067981 */ /* 0x000ea4000c1e1900 */
[----:B--2---:R-:W-:-:S04]  /*10c0*/  ISETP.GE.AND P0, PT, R11, R6, PT ;  /* 0x000000060b00720c */ /* 0x004fc80003f06270 */
[----:B------:R-:W-:-:S09]  /*10d0*/  SEL R3, R2, RZ, P0 ;  /* 0x000000ff02037207 */ /* 0x000fd20000000000 */
.L_x_100:
[----:B------:R-:W-:Y:S05]  /*10e0*/  BSYNC.RECONVERGENT B0 ;  /* 0x0000000000007941 */ /* 0x000fea0003800200 */
.L_x_98:
[----:B------:R-:W-:Y:S06]  /*10f0*/  BAR.SYNC.DEFER_BLOCKING 0x0 ;  /* 0x0000000000007b1d */ /* 0x000fec0000010000 */
[----:B------:R-:W-:Y:S01]  /*1100*/  STG.E desc[UR6][R4.64], R3 ;  /* 0x0000000304007986 */ /* 0x000fe2000c101906 */
[----:B------:R-:W-:Y:S05]  /*1110*/  EXIT ;  /* 0x000000000000794d */ /* 0x000fea0003800000 */
        .weak           $__internal_0_$__cuda_sm20_sqrt_rn_f32_slowpath
        .type           $__internal_0_$__cuda_sm20_sqrt_rn_f32_slowpath,@function
        .size           $__internal_0_$__cuda_sm20_sqrt_rn_f32_slowpath,($__internal_1_$__cuda_sm3x_div_rn_noftz_f32_slowpath - $__internal_0_$__cuda_sm20_sqrt_rn_f32_slowpath)
$__internal_0_$__cuda_sm20_sqrt_rn_f32_slowpath:
[----:B------:R-:W-:-:S13]  /*1120*/  LOP3.LUT P0, RZ, R3, 0x7fffffff, RZ, 0xc0, !PT ;  /* 0x7fffffff03ff7812 */ /* 0x000fda000780c0ff */
[----:B------:R-:W-:Y:S01]  /*1130*/  @!P0 IMAD.MOV.U32 R2, RZ, RZ, R3 ;  /* 0x000000ffff028224 */ /* 0x000fe200078e0003 */
[----:B------:R-:W-:Y:S06]  /*1140*/  @!P0 BRA `(.L_x_103) ;  /* 0x0000000000448947 */ /* 0x000fec0003800000 */
[----:B------:R-:W-:Y:S01]  /*1150*/  FSETP.GEU.FTZ.AND P0, PT, R3, RZ, PT ;  /* 0x000000ff0300720b */ /* 0x000fe20003f1e000 */
[----:B------:R-:W-:-:S12]  /*1160*/  IMAD.MOV.U32 R0, RZ, RZ, R3 ;  /* 0x000000ffff007224 */ /* 0x000fd800078e0003 */
[----:B------:R-:W-:Y:S01]  /*1170*/  @!P0 IMAD.MOV.U32 R2, RZ, RZ, 0x7fffffff ;  /* 0x7fffffffff028424 */ /* 0x000fe200078e00ff */
[----:B------:R-:W-:Y:S06]  /*1180*/  @!P0 BRA `(.L_x_103) ;  /* 0x0000000000348947 */ /* 0x000fec0003800000 */
[----:B------:R-:W-:-:S13]  /*1190*/  FSETP.GTU.FTZ.AND P0, PT, |R0|, +INF , PT ;  /* 0x7f8000000000780b */ /* 0x000fda0003f1c200 */
[----:B------:R-:W-:Y:S01]  /*11a0*/  @P0 FADD.FTZ R2, R0, 1 ;  /* 0x3f80000000020421 */ /* 0x000fe20000010000 */
[----:B------:R-:W-:Y:S06]  /*11b0*/  @P0 BRA `(.L_x_103) ;  /* 0x0000000000280947 */ /* 0x000fec0003800000 */
[----:B------:R-:W-:-:S13]  /*11c0*/  FSETP.NEU.FTZ.AND P0, PT, |R0|, +INF , PT ;  /* 0x7f8000000000780b */ /* 0x000fda0003f1d200 */
[----:B------:R-:W-:-:S04]  /*11d0*/  @P0 FFMA R3, R0, 1.84467440737095516160e+19, RZ ;  /* 0x5f80000000030823 */ /* 0x000fc800000000ff */
[----:B------:R-:W0:Y:S02]  /*11e0*/  @P0 MUFU.RSQ R2, R3 ;  /* 0x0000000300020308 */ /* 0x000e240000001400 */
[----:B0-----:R-:W-:Y:S01]  /*11f0*/  @P0 FMUL.FTZ R4, R3, R2 ;  /* 0x0000000203040220 */ /* 0x001fe20000410000 */
[----:B------:R-:W-:Y:S01]  /*1200*/  @P0 FMUL.FTZ R6, R2, 0.5 ;  /* 0x3f00000002060820 */ /* 0x000fe20000410000 */
[----:B------:R-:W-:Y:S02]  /*1210*/  @!P0 IMAD.MOV.U32 R2, RZ, RZ, R0 ;  /* 0x000000ffff028224 */ /* 0x000fe400078e0000 */
[----:B------:R-:W-:-:S04]  /*1220*/  @P0 FADD.FTZ R5, -R4, -RZ ;  /* 0x800000ff04050221 */ /* 0x000fc80000010100 */
[----:B------:R-:W-:-:S04]  /*1230*/  @P0 FFMA R5, R4, R5, R3 ;  /* 0x0000000504050223 */ /* 0x000fc80000000003 */
[----:B------:R-:W-:-:S04]  /*1240*/  @P0 FFMA R5, R5, R6, R4 ;  /* 0x0000000605050223 */ /* 0x000fc80000000004 */
[----:B------:R-:W-:-:S07]  /*1250*/  @P0 FMUL.FTZ R2, R5, 2.3283064365386962891e-10 ;  /* 0x2f80000005020820 */ /* 0x000fce0000410000 */
.L_x_103:
[----:B------:R-:W-:Y:S02]  /*1260*/  IMAD.MOV.U32 R0, RZ, RZ, R2 ;  /* 0x000000ffff007224 */ /* 0x000fe400078e0002 */
[----:B------:R-:W-:Y:S02]  /*1270*/  IMAD.MOV.U32 R2, RZ, RZ, R7 ;  /* 0x000000ffff027224 */ /* 0x000fe400078e0007 */
[----:B------:R-:W-:-:S04]  /*1280*/  IMAD.MOV.U32 R3, RZ, RZ, 0x0 ;  /* 0x00000000ff037424 */ /* 0x000fc800078e00ff */
[----:B------:R-:W-:Y:S05]  /*1290*/  RET.REL.NODEC R2 `(_Z27gradient_calculation_kernelPhPiiib) ;  /* 0xffffffec02587950 */ /* 0x000fea0003c3ffff */
        .weak           $__internal_1_$__cuda_sm3x_div_rn_noftz_f32_slowpath
        .type           $__internal_1_$__cuda_sm3x_div_rn_noftz_f32_slowpath,@function
        .size           $__internal_1_$__cuda_sm3x_div_rn_noftz_f32_slowpath,(.L_x_119 - $__internal_1_$__cuda_sm3x_div_rn_noftz_f32_slowpath)
$__internal_1_$__cuda_sm3x_div_rn_noftz_f32_slowpath:
[--C-:B------:R-:W-:Y:S01]  /*12a0*/  SHF.R.U32.HI R6, RZ, 0x17, R3.reuse ;  /* 0x00000017ff067819 */ /* 0x100fe20000011603 */
[----:B------:R-:W-:Y:S01]  /*12b0*/  BSSY.RECONVERGENT B1, `(.L_x_104) ;  /* 0x0000064000017945 */ /* 0x000fe20003800200 */
[--C-:B------:R-:W-:Y:S01]  /*12c0*/  SHF.R.U32.HI R7, RZ, 0x17, R0.reuse ;  /* 0x00000017ff077819 */ /* 0x100fe20000011600 */
[----:B------:R-:W-:Y:S01]  /*12d0*/  IMAD.MOV.U32 R8, RZ, RZ, R0 ;  /* 0x000000ffff087224 */ /* 0x000fe200078e0000 */
[----:B------:R-:W-:Y:S01]  /*12e0*/  LOP3.LUT R6, R6, 0xff, RZ, 0xc0, !PT ;  /* 0x000000ff06067812 */ /* 0x000fe200078ec0ff */
[----:B------:R-:W-:Y:S01]  /*12f0*/  IMAD.MOV.U32 R9, RZ, RZ, R3 ;  /* 0x000000ffff097224 */ /* 0x000fe200078e0003 */
[----:B------:R-:W-:-:S03]  /*1300*/  LOP3.LUT R11, R7, 0xff, RZ, 0xc0, !PT ;  /* 0x000000ff070b7812 */ /* 0x000fc600078ec0ff */
[----:B------:R-:W-:Y:S02]  /*1310*/  VIADD R12, R6, 0xffffffff ;  /* 0xffffffff060c7836 */ /* 0x000fe40000000000 */
[----:B------:R-:W-:-:S03]  /*1320*/  VIADD R10, R11, 0xffffffff ;  /* 0xffffffff0b0a7836 */ /* 0x000fc60000000000 */
[----:B------:R-:W-:-:S04]  /*1330*/  ISETP.GT.U32.AND P0, PT, R12, 0xfd, PT ;  /* 0x000000fd0c00780c */ /* 0x000fc80003f04070 */
[----:B------:R-:W-:-:S13]  /*1340*/  ISETP.GT.U32.OR P0, PT, R10, 0xfd, P0 ;  /* 0x000000fd0a00780c */ /* 0x000fda0000704470 */
[----:B------:R-:W-:Y:S01]  /*1350*/  @!P0 IMAD.MOV.U32 R7, RZ, RZ, RZ ;  /* 0x000000ffff078224 */ /* 0x000fe200078e00ff */
[----:B------:R-:W-:Y:S06]  /*1360*/  @!P0 BRA `(.L_x_105) ;  /* 0x00000000005c8947 */ /* 0x000fec0003800000 */
[----:B------:R-:W-:Y:S02]  /*1370*/  FSETP.GTU.FTZ.AND P1, PT, |R3|, +INF , PT ;  /* 0x7f8000000300780b */ /* 0x000fe40003f3c200 */
[----:B------:R-:W-:-:S04]  /*1380*/  FSETP.GTU.FTZ.AND P0, PT, |R0|, +INF , PT ;  /* 0x7f8000000000780b */ /* 0x000fc80003f1c200 */
[----:B------:R-:W-:-:S13]  /*1390*/  PLOP3.LUT P0, PT, P0, P1, PT, 0xf8, 0x8f ;  /* 0x00000000008f781c */ /* 0x000fda0000703f70 */
[----:B------:R-:W-:Y:S05]  /*13a0*/  @P0 BRA `(.L_x_106) ;  /* 0x00000004004c0947 */ /* 0x000fea0003800000 */
[----:B------:R-:W-:-:S13]  /*13b0*/  LOP3.LUT P0, RZ, R9, 0x7fffffff, R8, 0xc8, !PT ;  /* 0x7fffffff09ff7812 */ /* 0x000fda000780c808 */
[----:B------:R-:W-:Y:S05]  /*13c0*/  @!P0 BRA `(.L_x_107) ;  /* 0x00000004003c8947 */ /* 0x000fea0003800000 */
[C---:B------:R-:W-:Y:S02]  /*13d0*/  FSETP.NEU.FTZ.AND P1, PT, |R0|.reuse, +INF , PT ;  /* 0x7f8000000000780b */ /* 0x040fe40003f3d200 */
[----:B------:R-:W-:Y:S02]  /*13e0*/  FSETP.NEU.FTZ.AND P3, PT, |R3|, +INF , PT ;  /* 0x7f8000000300780b */ /* 0x000fe40003f7d200 */
[----:B------:R-:W-:-:S11]  /*13f0*/  FSETP.NEU.FTZ.AND P0, PT, |R0|, +INF , PT ;  /* 0x7f8000000000780b */ /* 0x000fd60003f1d200 */
[----:B------:R-:W-:Y:S05]  /*1400*/  @!P3 BRA !P1, `(.L_x_107) ;  /* 0x00000004002cb947 */ /* 0x000fea0004800000 */
[----:B------:R-:W-:-:S04]  /*1410*/  LOP3.LUT P1, RZ, R8, 0x7fffffff, RZ, 0xc0, !PT ;  /* 0x7fffffff08ff7812 */ /* 0x000fc8000782c0ff */
[----:B------:R-:W-:-:S13]  /*1420*/  PLOP3.LUT P1, PT, P3, P1, PT, 0x2f, 0xf2 ;  /* 0x0000000000f2781c */ /* 0x000fda0001f22577 */
[----:B------:R-:W-:Y:S05]  /*1430*/  @P1 BRA `(.L_x_108) ;  /* 0x0000000400181947 */ /* 0x000fea0003800000 */
[----:B------:R-:W-:-:S04]  /*1440*/  LOP3.LUT P1, RZ, R9, 0x7fffffff, RZ, 0xc0, !PT ;  /* 0x7fffffff09ff7812 */ /* 0x000fc8000782c0ff */
[----:B------:R-:W-:-:S13]  /*1450*/  PLOP3.LUT P0, PT, P0, P1, PT, 0x2f, 0xf2 ;  /* 0x0000000000f2781c */ /* 0x000fda0000702577 */
[----:B------:R-:W-:Y:S05]  /*1460*/  @P0 BRA `(.L_x_109) ;  /* 0x0000000400000947 */ /* 0x000fea0003800000 */
[----:B------:R-:W-:Y:S02]  /*1470*/  ISETP.GE.AND P0, PT, R10, RZ, PT ;  /* 0x000000ff0a00720c */ /* 0x000fe40003f06270 */
[----:B------:R-:W-:-:S11]  /*1480*/  ISETP.GE.AND P1, PT, R12, RZ, PT ;  /* 0x000000ff0c00720c */ /* 0x000fd60003f26270 */
[----:B------:R-:W-:Y:S02]  /*1490*/  @P0 IMAD.MOV.U32 R7, RZ, RZ, RZ ;  /* 0x000000ffff070224 */ /* 0x000fe400078e00ff */
[----:B------:R-:W-:Y:S01]  /*14a0*/  @!P0 FFMA R8, R0, 1.84467440737095516160e+19, RZ ;  /* 0x5f80000000088823 */ /* 0x000fe200000000ff */
[----:B------:R-:W-:Y:S02]  /*14b0*/  @!P0 IMAD.MOV.U32 R7, RZ, RZ, -0x40 ;  /* 0xffffffc0ff078424 */ /* 0x000fe400078e00ff */
[----:B------:R-:W-:Y:S02]  /*14c0*/  @!P1 FFMA R9, R3, 1.84467440737095516160e+19, RZ ;  /* 0x5f80000003099823 */ /* 0x000fe400000000ff */
[----:B------:R-:W-:-:S07]  /*14d0*/  @!P1 VIADD R7, R7, 0x40 ;  /* 0x0000004007079836 */ /* 0x000fce0000000000 */
.L_x_105:
[----:B------:R-:W-:Y:S01]  /*14e0*/  LEA R0, R6, 0xc0800000, 0x17 ;  /* 0xc080000006007811 */ /* 0x000fe200078eb8ff */
[----:B------:R-:W-:Y:S01]  /*14f0*/  VIADD R11, R11, 0xffffff81 ;  /* 0xffffff810b0b7836 */ /* 0x000fe20000000000 */
[----:B------:R-:W-:Y:S03]  /*1500*/  BSSY.RECONVERGENT B2, `(.L_x_110) ;  /* 0x0000035000027945 */ /* 0x000fe60003800200 */
[----:B------:R-:W-:Y:S02]  /*1510*/  IMAD.IADD R10, R9, 0x1, -R0 ;  /* 0x00000001090a7824 */ /* 0x000fe400078e0a00 */
[C---:B------:R-:W-:Y:S02]  /*1520*/  IMAD R0, R11.reuse, -0x800000, R8 ;  /* 0xff8000000b007824 */ /* 0x040fe400078e0208 */
[----:B------:R0:W1:Y:S01]  /*1530*/  MUFU.RCP R9, R10 ;  /* 0x0000000a00097308 */ /* 0x0000620000001000 */
[----:B------:R-:W-:Y:S01]  /*1540*/  FADD.FTZ R13, -R10, -RZ ;  /* 0x800000ff0a0d7221 */ /* 0x000fe20000010100 */
[----:B0-----:R-:W-:-:S05]  /*1550*/  IADD3 R10, PT, PT, R11, 0x7f, -R6 ;  /* 0x0000007f0b0a7810 */ /* 0x001fca0007ffe806 */
[----:B------:R-:W-:Y:S02]  /*1560*/  IMAD.IADD R7, R10, 0x1, R7 ;  /* 0x000000010a077824 */ /* 0x000fe400078e0207 */
[----:B-1----:R-:W-:-:S04]  /*1570*/  FFMA R12, R9, R13, 1 ;  /* 0x3f800000090c7423 */ /* 0x002fc8000000000d */
[----:B------:R-:W-:-:S04]  /*1580*/  FFMA R9, R9, R12, R9 ;  /* 0x0000000c09097223 */ /* 0x000fc80000000009 */
[----:B------:R-:W-:-:S04]  /*1590*/  FFMA R8, R0, R9, RZ ;  /* 0x0000000900087223 */ /* 0x000fc800000000ff */
[----:B------:R-:W-:-:S04]  /*15a0*/  FFMA R12, R13, R8, R0 ;  /* 0x000000080d0c7223 */ /* 0x000fc80000000000 */
[----:B------:R-:W-:-:S04]  /*15b0*/  FFMA R8, R9, R12, R8 ;  /* 0x0000000c09087223 */ /* 0x000fc80000000008 */
[----:B------:R-:W-:-:S04]  /*15c0*/  FFMA R13, R13, R8, R0 ;  /* 0x000000080d0d7223 */ /* 0x000fc80000000000 */
[----:B------:R-:W-:-:S05]  /*15d0*/  FFMA R0, R9, R13, R8 ;  /* 0x0000000d09007223 */ /* 0x000fca0000000008 */
[----:B------:R-:W-:-:S04]  /*15e0*/  SHF.R.U32.HI R6, RZ, 0x17, R0 ;  /* 0x00000017ff067819 */ /* 0x000fc80000011600 */
[----:B------:R-:W-:-:S05]  /*15f0*/  LOP3.LUT R6, R6, 0xff, RZ, 0xc0, !PT ;  /* 0x000000ff06067812 */ /* 0x000fca00078ec0ff */
[----:B------:R-:W-:-:S04]  /*1600*/  IMAD.IADD R10, R6, 0x1, R7 ;  /* 0x00000001060a7824 */ /* 0x000fc800078e0207 */
[----:B------:R-:W-:-:S05]  /*1610*/  VIADD R6, R10, 0xffffffff ;  /* 0xffffffff0a067836 */ /* 0x000fca0000000000 */
[----:B------:R-:W-:-:S13]  /*1620*/  ISETP.GE.U32.AND P0, PT, R6, 0xfe, PT ;  /* 0x000000fe0600780c */ /* 0x000fda0003f06070 */
[----:B------:R-:W-:Y:S05]  /*1630*/  @!P0 BRA `(.L_x_111) ;  /* 0x0000000000808947 */ /* 0x000fea0003800000 */
[----:B------:R-:W-:-:S13]  /*1640*/  ISETP.GT.AND P0, PT, R10, 0xfe, PT ;  /* 0x000000fe0a00780c */ /* 0x000fda0003f04270 */
[----:B------:R-:W-:Y:S05]  /*1650*/  @P0 BRA `(.L_x_112) ;  /* 0x00000000006c0947 */ /* 0x000fea0003800000 */
[----:B------:R-:W-:-:S13]  /*1660*/  ISETP.GE.AND P0, PT, R10, 0x1, PT ;  /* 0x000000010a00780c */ /* 0x000fda0003f06270 */
[----:B------:R-:W-:Y:S05]  /*1670*/  @P0 BRA `(.L_x_113) ;  /* 0x0000000000740947 */ /* 0x000fea0003800000 */
[----:B------:R-:W-:Y:S02]  /*1680*/  ISETP.GE.AND P0, PT, R10, -0x18, PT ;  /* 0xffffffe80a00780c */ /* 0x000fe40003f06270 */
[----:B------:R-:W-:-:S11]  /*1690*/  LOP3.LUT R0, R0, 0x80000000, RZ, 0xc0, !PT ;  /* 0x8000000000007812 */ /* 0x000fd600078ec0ff */
[----:B------:R-:W-:Y:S05]  /*16a0*/  @!P0 BRA `(.L_x_113) ;  /* 0x0000000000688947 */ /* 0x000fea0003800000 */
[CCC-:B------:R-:W-:Y:S01]  /*16b0*/  FFMA.RZ R6, R9.reuse, R13.reuse, R8.reuse ;  /* 0x0000000d09067223 */ /* 0x1c0fe2000000c008 */
[C---:B------:R-:W-:Y:S02]  /*16c0*/  ISETP.NE.AND P3, PT, R10.reuse, RZ, PT ;  /* 0x000000ff0a00720c */ /* 0x040fe40003f65270 */
[----:B------:R-:W-:Y:S02]  /*16d0*/  ISETP.NE.AND P1, PT, R10, RZ, PT ;  /* 0x000000ff0a00720c */ /* 0x000fe40003f25270 */
[----:B------:R-:W-:Y:S01]  /*16e0*/  LOP3.LUT R7, R6, 0x7fffff, RZ, 0xc0, !PT ;  /* 0x007fffff06077812 */ /* 0x000fe200078ec0ff */
[CCC-:B------:R-:W-:Y:S01]  /*16f0*/  FFMA.RP R6, R9.reuse, R13.reuse, R8.reuse ;  /* 0x0000000d09067223 */ /* 0x1c0fe20000008008 */
[----:B------:R-:W-:Y:S01]  /*1700*/  FFMA.RM R9, R9, R13, R8 ;  /* 0x0000000d09097223 */ /* 0x000fe20000004008 */
[----:B------:R-:W-:Y:S01]  /*1710*/  VIADD R8, R10, 0x20 ;  /* 0x000000200a087836 */ /* 0x000fe20000000000 */
[----:B------:R-:W-:Y:S01]  /*1720*/  LOP3.LUT R7, R7, 0x800000, RZ, 0xfc, !PT ;  /* 0x0080000007077812 */ /* 0x000fe200078efcff */
[----:B------:R-:W-:-:S02]  /*1730*/  IMAD.MOV R10, RZ, RZ, -R10 ;  /* 0x000000ffff0a7224 */ /* 0x000fc400078e0a0a */
[----:B------:R-:W-:Y:S02]  /*1740*/  FSETP.NEU.FTZ.AND P0, PT, R6, R9, PT ;  /* 0x000000090600720b */ /* 0x000fe40003f1d000 */
[----:B------:R-:W-:Y:S02]  /*1750*/  SHF.L.U32 R8, R7, R8, RZ ;  /* 0x0000000807087219 */ /* 0x000fe400000006ff */
[----:B------:R-:W-:Y:S02]  /*1760*/  SEL R6, R10, RZ, P3 ;  /* 0x000000ff0a067207 */ /* 0x000fe40001800000 */
[----:B------:R-:W-:Y:S02]  /*1770*/  ISETP.NE.AND P1, PT, R8, RZ, P1 ;  /* 0x000000ff0800720c */ /* 0x000fe40000f25270 */
[----:B------:R-:W-:Y:S02]  /*1780*/  SHF.R.U32.HI R6, RZ, R6, R7 ;  /* 0x00000006ff067219 */ /* 0x000fe40000011607 */
[----:B------:R-:W-:-:S02]  /*1790*/  PLOP3.LUT P0, PT, P0, P1, PT, 0xf8, 0x8f ;  /* 0x00000000008f781c */ /* 0x000fc40000703f70 */
[----:B------:R-:W-:Y:S02]  /*17a0*/  SHF.R.U32.HI R8, RZ, 0x1, R6 ;  /* 0x00000001ff087819 */ /* 0x000fe40000011606 */
[----:B------:R-:W-:-:S04]  /*17b0*/  SEL R7, RZ, 0x1, !P0 ;  /* 0x00000001ff077807 */ /* 0x000fc80004000000 */
[----:B------:R-:W-:-:S04]  /*17c0*/  LOP3.LUT R7, R7, 0x1, R8, 0xf8, !PT ;  /* 0x0000000107077812 */ /* 0x000fc800078ef808 */
[----:B------:R-:W-:-:S05]  /*17d0*/  LOP3.LUT R7, R7, R6, RZ, 0xc0, !PT ;  /* 0x0000000607077212 */ /* 0x000fca00078ec0ff */
[----:B------:R-:W-:-:S05]  /*17e0*/  IMAD.IADD R7, R8, 0x1, R7 ;  /* 0x0000000108077824 */ /* 0x000fca00078e0207 */
[----:B------:R-:W-:Y:S01]  /*17f0*/  LOP3.LUT R0, R7, R0, RZ, 0xfc, !PT ;  /* 0x0000000007007212 */ /* 0x000fe200078efcff */
[----:B------:R-:W-:Y:S06]  /*1800*/  BRA `(.L_x_113) ;  /* 0x0000000000107947 */ /* 0x000fec0003800000 */
.L_x_112:
[----:B------:R-:W-:-:S04]  /*1810*/  LOP3.LUT R0, R0, 0x80000000, RZ, 0xc0, !PT ;  /* 0x8000000000007812 */ /* 0x000fc800078ec0ff */
[----:B------:R-:W-:Y:S01]  /*1820*/  LOP3.LUT R0, R0, 0x7f800000, RZ, 0xfc, !PT ;  /* 0x7f80000000007812 */ /* 0x000fe200078efcff */
[----:B------:R-:W-:Y:S06]  /*1830*/  BRA `(.L_x_113) ;  /* 0x0000000000047947 */ /* 0x000fec0003800000 */
.L_x_111:
[----:B------:R-:W-:-:S07]  /*1840*/  IMAD R0, R7, 0x800000, R0 ;  /* 0x0080000007007824 */ /* 0x000fce00078e0200 */
.L_x_113:
[----:B------:R-:W-:Y:S05]  /*1850*/  BSYNC.RECONVERGENT B2 ;  /* 0x0000000000027941 */ /* 0x000fea0003800200 */
.L_x_110:
[----:B------:R-:W-:Y:S05]  /*1860*/  BRA `(.L_x_114) ;  /* 0x0000000000207947 */ /* 0x000fea0003800000 */
.L_x_109:
[----:B------:R-:W-:-:S04]  /*1870*/  LOP3.LUT R0, R9, 0x80000000, R8, 0x48, !PT ;  /* 0x8000000009007812 */ /* 0x000fc800078e4808 */
[----:B------:R-:W-:Y:S01]  /*1880*/  LOP3.LUT R0, R0, 0x7f800000, RZ, 0xfc, !PT ;  /* 0x7f80000000007812 */ /* 0x000fe200078efcff */
[----:B------:R-:W-:Y:S06]  /*1890*/  BRA `(.L_x_114) ;  /* 0x0000000000147947 */ /* 0x000fec0003800000 */
.L_x_108:
[----:B------:R-:W-:Y:S01]  /*18a0*/  LOP3.LUT R0, R9, 0x80000000, R8, 0x48, !PT ;  /* 0x8000000009007812 */ /* 0x000fe200078e4808 */
[----:B------:R-:W-:Y:S06]  /*18b0*/  BRA `(.L_x_114) ;  /* 0x00000000000c7947 */ /* 0x000fec0003800000 */
.L_x_107:
[----:B------:R-:W0:Y:S01]  /*18c0*/  MUFU.RSQ R0, -QNAN ;  /* 0xffc0000000007908 */ /* 0x000e220000001400 */
[----:B------:R-:W-:Y:S05]  /*18d0*/  BRA `(.L_x_114) ;  /* 0x0000000000047947 */ /* 0x000fea0003800000 */
.L_x_106:
[----:B------:R-:W-:-:S07]  /*18e0*/  FADD.FTZ R0, R0, R3 ;  /* 0x0000000300007221 */ /* 0x000fce0000010000 */
.L_x_114:
[----:B------:R-:W-:Y:S05]  /*18f0*/  BSYNC.RECONVERGENT B1 ;  /* 0x0000000000017941 */ /* 0x000fea0003800200 */
.L_x_104:
[----:B------:R-:W-:Y:S02]  /*1900*/  IMAD.MOV.U32 R6, RZ, RZ, R4 ;  /* 0x000000ffff067224 */ /* 0x000fe400078e0004 */
[----:B------:R-:W-:-:S04]  /*1910*/  IMAD.MOV.U32 R7, RZ, RZ, 0x0 ;  /* 0x00000000ff077424 */ /* 0x000fc800078e00ff */
[----:B0-----:R-:W-:Y:S05]  /*1920*/  RET.REL.NODEC R6 `(_Z27gradient_calculation_kernelPhPiiib) ;  /* 0xffffffe406b47950 */ /* 0x001fea0003c3ffff */
.L_x_115:
        /* <DEDUP_REMOVED lines=13> */
.L_x_119:


//--------------------- .text._Z29remove_non_edge_pixels_kernelPiiii --------------------------
	.section	.text._Z29remove_non_edge_pixels_kernelPiiii,"ax",@progbits
	.align	128
        .global         _Z29remove_non_edge_pixels_kernelPiiii
        .type           _Z29remove_non_edge_pixels_kernelPiiii,@function
        .size           _Z29remove_non_edge_pixels_kernelPiiii,(.L_x_125 - _Z29remove_non_edge_pixels_kernelPiiii)
        .other          _Z29remove_non_edge_pixels_kernelPiiii,@"STO_CUDA_ENTRY STV_DEFAULT"
_Z29remove_non_edge_pixels_kernelPiiii:
.text._Z29remove_non_edge_pixels_kernelPiiii:
[----:B------:R-:W-:Y:S01]  /*0000*/  LDC R1, c[0x0][0x37c] ;  /* 0x0000df00ff017b82 */ /* 0x000fe20000000800 */
[----:B------:R-:W0:Y:S07]  /*0010*/  S2R R0, SR_CTAID.X ;  /* 0x0000000000007919 */ /* 0x000e2e0000002500 */
[----:B------:R-:W1:Y:S01]  /*0020*/  LDC.64 R2, c[0x0][0x380] ;  /* 0x0000e000ff027b82 */ /* 0x000e620000000a00 */
[----:B------:R-:W2:Y:S01]  /*0030*/  LDCU UR6, c[0x0][0x388] ;  /* 0x00007100ff0677ac */ /* 0x000ea20008000800 */
[----:B------:R-:W0:Y:S01]  /*0040*/  S2R R5, SR_TID.X ;  /* 0x0000000000057919 */ /* 0x000e220000002100 */
[----:B------:R-:W3:Y:S01]  /*0050*/  LDCU.64 UR4, c[0x0][0x358] ;  /* 0x00006b00ff0477ac */ /* 0x000ee20008000a00 */
[----:B------:R-:W4:Y:S01]  /*0060*/  S2R R4, SR_CTAID.Y ;  /* 0x0000000000047919 */ /* 0x000f220000002600 */
[----:B------:R-:W4:Y:S01]  /*0070*/  S2R R7, SR_TID.Y ;  /* 0x0000000000077919 */ /* 0x000f220000002200 */
[----:B0-----:R-:W-:-:S02]  /*0080*/  LEA R0, R0, R5, 0x4 ;  /* 0x0000000500007211 */ /* 0x001fc400078e20ff */
[----:B----4-:R-:W-:-:S05]  /*0090*/  LEA R5, R4, R7, 0x4 ;  /* 0x0000000704057211 */ /* 0x010fca00078e20ff */
[----:B--2---:R-:W-:Y:S01]  /*00a0*/  IMAD R5, R5, UR6, R0 ;  /* 0x0000000605057c24 */ /* 0x004fe2000f8e0200 */
[----:B------:R-:W0:Y:S03]  /*00b0*/  LDCU UR6, c[0x0][0x390] ;  /* 0x00007200ff0677ac */ /* 0x000e260008000800 */
[----:B-1----:R-:W-:-:S05]  /*00c0*/  IMAD.WIDE R2, R5, 0x4, R2 ;  /* 0x0000000405027825 */ /* 0x002fca00078e0202 */
[----:B---3--:R-:W0:Y:S02]  /*00d0*/  LDG.E R0, desc[UR4][R2.64] ;  /* 0x0000000402007981 */ /* 0x008e24000c1e1900 */
[----:B0-----:R-:W-:-:S04]  /*00e0*/  ISETP.GE.AND P0, PT, R0, UR6, PT ;  /* 0x0000000600007c0c */ /* 0x001fc8000bf06270 */
[----:B------:R-:W-:-:S05]  /*00f0*/  SEL R5, R0, RZ, P0 ;  /* 0x000000ff00057207 */ /* 0x000fca0000000000 */
[----:B------:R-:W-:Y:S01]  /*0100*/  STG.E desc[UR4][R2.64], R5 ;  /* 0x0000000502007986 */ /* 0x000fe2000c101904 */
[----:B------:R-:W-:Y:S05]  /*0110*/  EXIT ;  /* 0x000000000000794d */ /* 0x000fea0003800000 */
.L_x_116:
        /* <DEDUP_REMOVED lines=14> */
.L_x_125:


//--------------------- .text._Z20gaussian_blur_kernelPhS_ii --------------------------
	.section	.text._Z20gaussian_blur_kernelPhS_ii,"ax",@progbits
	.align	128
        .global         _Z20gaussian_blur_kernelPhS_ii
        .type           _Z20gaussian_blur_kernelPhS_ii,@function
        .size           _Z20gaussian_blur_kernelPhS_ii,(.L_x_126 - _Z20gaussian_blur_kernelPhS_ii)
        .other          _Z20gaussian_blur_kernelPhS_ii,@"STO_CUDA_ENTRY STV_DEFAULT"
_Z20gaussian_blur_kernelPhS_ii:
.text._Z20gaussian_blur_kernelPhS_ii:
[----:B------:R-:W-:Y:S01]  /*0000*/  LDC R1, c[0x0][0x37c] ;  /* 0x0000df00ff017b82 */ /* 0x000fe20000000800 */
[----:B------:R-:W0:Y:S07]  /*0010*/  S2R R16, SR_CTAID.X ;  /* 0x0000000000107919 */ /* 0x000e2e0000002500 */
[----:B------:R-:W1:Y:S01]  /*0020*/  LDC R19, c[0x0][0x390] ;  /* 0x0000e400ff137b82 */ /* 0x000e620000000800 */
[----:B------:R-:W2:Y:S01]  /*0030*/  LDCU.64 UR6, c[0x0][0x380] ;  /* 0x00007000ff0677ac */ /* 0x000ea20008000a00 */
[----:B------:R-:W0:Y:S01]  /*0040*/  S2R R3, SR_TID.X ;  /* 0x0000000000037919 */ /* 0x000e220000002100 */
[----:B------:R-:W3:Y:S01]  /*0050*/  LDCU.64 UR4, c[0x0][0x358] ;  /* 0x00006b00ff0477ac */ /* 0x000ee20008000a00 */
[----:B------:R-:W4:Y:S01]  /*0060*/  S2R R18, SR_CTAID.Y ;  /* 0x0000000000127919 */ /* 0x000f220000002600 */
[----:B------:R-:W5:Y:S01]  /*0070*/  LDCU.64 UR8, c[0x0][0x388] ;  /* 0x00007100ff0877ac */ /* 0x000f620008000a00 */
[----:B------:R-:W4:Y:S01]  /*0080*/  S2R R5, SR_TID.Y ;  /* 0x0000000000057919 */ /* 0x000f220000002200 */
[----:B0-----:R-:W-:-:S04]  /*0090*/  IMAD R16, R16, 0x10, R3 ;  /* 0x0000001010107824 */ /* 0x001fc800078e0203 */
[----:B------:R-:W-:Y:S02]  /*00a0*/  VIADD R0, R16, 0xfffffffe ;  /* 0xfffffffe10007836 */ /* 0x000fe40000000000 */
[----:B----4-:R-:W-:-:S03]  /*00b0*/  IMAD R18, R18, 0x10, R5 ;  /* 0x0000001012127824 */ /* 0x010fc600078e0205 */
[-C--:B-1----:R-:W-:Y:S02]  /*00c0*/  ISETP.GE.AND P2, PT, R0, R19.reuse, PT ;  /* 0x000000130000720c */ /* 0x082fe40003f46270 */
[----:B------:R-:W-:Y:S01]  /*00d0*/  SHF.R.S32.HI R0, RZ, 0x1f, R16 ;  /* 0x0000001fff007819 */ /* 0x000fe20000011410 */
[----:B------:R-:W-:Y:S01]  /*00e0*/  VIADD R2, R18, 0xfffffffe ;  /* 0xfffffffe12027836 */ /* 0x000fe20000000000 */
[----:B------:R-:W-:Y:S01]  /*00f0*/  ISETP.LT.OR P2, PT, R16, 0x2, P2 ;  /* 0x000000021000780c */ /* 0x000fe20001741670 */
[-C--:B------:R-:W-:Y:S02]  /*0100*/  IMAD R22, R18, R19.reuse, RZ ;  /* 0x0000001312167224 */ /* 0x080fe400078e02ff */
[----:B------:R-:W-:Y:S01]  /*0110*/  IMAD R25, R2, R19, RZ ;  /* 0x0000001302197224 */ /* 0x000fe200078e02ff */
[----:B------:R-:W-:Y:S01]  /*0120*/  ISETP.LT.U32.OR P4, PT, R18, 0x2, P2 ;  /* 0x000000021200780c */ /* 0x000fe20001781470 */
[----:B------:R-:W-:Y:S01]  /*0130*/  IMAD.IADD R13, R22, 0x1, -R19 ;  /* 0x00000001160d7824 */ /* 0x000fe200078e0a13 */
[----:B------:R-:W-:-:S02]  /*0140*/  ISETP.EQ.OR P5, PT, R18, RZ, P2 ;  /* 0x000000ff1200720c */ /* 0x000fc400017a2670 */
[----:B------:R-:W-:Y:S02]  /*0150*/  SHF.R.S32.HI R3, RZ, 0x1f, R25 ;  /* 0x0000001fff037819 */ /* 0x000fe40000011419 */
[----:B--2---:R-:W-:-:S03]  /*0160*/  IADD3 R2, P0, P1, R25, UR6, R16 ;  /* 0x0000000619027c10 */ /* 0x004fc6000f91e010 */
[----:B------:R-:W0:Y:S01]  /*0170*/  @!P2 LDC R20, c[0x3][0x28] ;  /* 0x00c00a00ff14ab82 */ /* 0x000e220000000800 */
[----:B------:R-:W-:-:S05]  /*0180*/  IADD3.X R3, PT, PT, R3, UR7, R0, P0, P1 ;  /* 0x0000000703037c10 */ /* 0x000fca00087e2400 */
[----:B---3--:R-:W2:Y:S01]  /*0190*/  @!P4 LDG.E.U8 R12, desc[UR4][R2.64+-0x2] ;  /* 0xfffffe04020cc981 */ /* 0x008ea2000c1e1100 */
[----:B------:R-:W-:Y:S01]  /*01a0*/  SHF.R.S32.HI R5, RZ, 0x1f, R13 ;  /* 0x0000001fff057819 */ /* 0x000fe2000001140d */
[C---:B------:R-:W-:Y:S01]  /*01b0*/  IMAD.IADD R9, R22.reuse, 0x1, R19 ;  /* 0x0000000116097824 */ /* 0x040fe200078e0213 */
[----:B------:R-:W-:Y:S01]  /*01c0*/  IADD3 R4, P0, P1, R13, UR6, R16 ;  /* 0x000000060d047c10 */ /* 0x000fe2000f91e010 */
[----:B------:R-:W2:Y:S03]  /*01d0*/  @!P4 LDC R27, c[0x3][RZ] ;  /* 0x00c00000ff1bcb82 */ /* 0x000ea60000000800 */
[----:B------:R-:W-:Y:S02]  /*01e0*/  IADD3.X R5, PT, PT, R5, UR7, R0, P0, P1 ;  /* 0x0000000705057c10 */ /* 0x000fe400087e2400 */
[----:B------:R-:W-:Y:S02]  /*01f0*/  SHF.R.S32.HI R7, RZ, 0x1f, R22 ;  /* 0x0000001fff077819 */ /* 0x000fe40000011416 */
[----:B------:R-:W-:Y:S01]  /*0200*/  IADD3 R6, P0, P1, R22, UR6, R16 ;  /* 0x0000000616067c10 */ /* 0x000fe2000f91e010 */
[----:B------:R-:W3:Y:S01]  /*0210*/  @!P5 LDG.E.U8 R15, desc[UR4][R4.64+-0x2] ;  /* 0xfffffe04040fd981 */ /* 0x000ee2000c1e1100 */
[----:B------:R-:W-:Y:S01]  /*0220*/  IMAD R23, R19, 0x2, R22 ;  /* 0x0000000213177824 */ /* 0x000fe200078e0216 */
[----:B------:R-:W3:Y:S01]  /*0230*/  @!P5 LDC R14, c[0x3][0x14] ;  /* 0x00c00500ff0edb82 */ /* 0x000ee20000000800 */
[----:B------:R-:W-:-:S05]  /*0240*/  IADD3.X R7, PT, PT, R7, UR7, R0, P0, P1 ;  /* 0x0000000707077c10 */ /* 0x000fca00087e2400 */
[----:B------:R-:W0:Y:S01]  /*0250*/  @!P2 LDG.E.U8 R21, desc[UR4][R6.64+-0x2] ;  /* 0xfffffe040615a981 */ /* 0x000e22000c1e1100 */
[----:B------:R-:W-:Y:S01]  /*0260*/  SHF.R.S32.HI R11, RZ, 0x1f, R9 ;  /* 0x0000001fff0b7819 */ /* 0x000fe20000011409 */
[----:B------:R-:W1:Y:S01]  /*0270*/  @!P2 LDC R28, c[0x3][0x50] ;  /* 0x00c01400ff1cab82 */ /* 0x000e620000000800 */
[----:B------:R-:W-:-:S04]  /*0280*/  IADD3 R8, P0, P1, R9, UR6, R16 ;  /* 0x0000000609087c10 */ /* 0x000fc8000f91e010 */
[----:B------:R-:W-:-:S05]  /*0290*/  IADD3.X R9, PT, PT, R11, UR7, R0, P0, P1 ;  /* 0x000000070b097c10 */ /* 0x000fca00087e2400 */
[----:B------:R-:W4:Y:S01]  /*02a0*/  @!P2 LDG.E.U8 R17, desc[UR4][R8.64+-0x2] ;  /* 0xfffffe040811a981 */ /* 0x000f22000c1e1100 */
[----:B------:R-:W-:Y:S02]  /*02b0*/  SHF.R.S32.HI R11, RZ, 0x1f, R23 ;  /* 0x0000001fff0b7819 */ /* 0x000fe40000011417 */
[----:B------:R-:W-:Y:S02]  /*02c0*/  IADD3 R10, P1, P3, R23, UR6, R16 ;  /* 0x00000006170a7c10 */ /* 0x000fe4000fb3e010 */
[C---:B------:R-:W-:Y:S02]  /*02d0*/  ISETP.GE.AND P0, PT, R16.reuse, R19, PT ;  /* 0x000000131000720c */ /* 0x040fe40003f06270 */
[----:B------:R-:W-:Y:S02]  /*02e0*/  IADD3.X R11, PT, PT, R11, UR7, R0, P1, P3 ;  /* 0x000000070b0b7c10 */ /* 0x000fe40008fe6400 */
[----:B------:R-:W-:-:S03]  /*02f0*/  ISETP.LT.OR P0, PT, R16, RZ, P0 ;  /* 0x000000ff1000720c */ /* 0x000fc60000701670 */
[----:B------:R-:W1:Y:S01]  /*0300*/  @!P2 LDG.E.U8 R24, desc[UR4][R10.64+-0x2] ;  /* 0xfffffe040a18a981 */ /* 0x000e62000c1e1100 */
[----:B------:R-:W-:Y:S01]  /*0310*/  ISETP.GT.AND P1, PT, R16, R19, PT ;  /* 0x000000131000720c */ /* 0x000fe20003f24270 */
[----:B------:R-:W-:Y:S01]  /*0320*/  IMAD.MOV.U32 R0, RZ, RZ, RZ ;  /* 0x000000ffff007224 */ /* 0x000fe200078e00ff */
[----:B------:R-:W-:Y:S02]  /*0330*/  ISETP.LT.U32.OR P3, PT, R18, 0x2, P0 ;  /* 0x000000021200780c */ /* 0x000fe40000761470 */
[----:B------:R-:W-:-:S04]  /*0340*/  ISETP.LT.OR P1, PT, R16, 0x1, P1 ;  /* 0x000000011000780c */ /* 0x000fc80000f21670 */
[----:B------:R-:W-:-:S07]  /*0350*/  ISETP.LT.U32.OR P6, PT, R18, 0x2, P1 ;  /* 0x000000021200780c */ /* 0x000fce0000fc1470 */
[----:B------:R-:W-:-:S06]  /*0360*/  @!P3 IMAD.IADD R25, R16, 0x1, R25 ;  /* 0x000000011019b824 */ /* 0x000fcc00078e0219 */
[----:B------:R-:W5:Y:S01]  /*0370*/  @!P6 LDG.E.U8 R26, desc[UR4][R2.64+-0x1] ;  /* 0xffffff04021ae981 */ /* 0x000f62000c1e1100 */
[----:B--2---:R-:W-:Y:S01]  /*0380*/  @!P4 IMAD R0, R12, R27, RZ ;  /* 0x0000001b0c00c224 */ /* 0x004fe200078e02ff */
[----:B------:R-:W-:Y:S02]  /*0390*/  ISETP.EQ.OR P4, PT, R18, RZ, P0 ;  /* 0x000000ff1200720c */ /* 0x000fe40000782670 */
[----:B------:R-:W2:Y:S01]  /*03a0*/  @!P1 LDG.E.U8 R27, desc[UR4][R6.64+-0x1] ;  /* 0xffffff04061b9981 */ /* 0x000ea2000c1e1100 */
[----:B---3--:R-:W-:Y:S01]  /*03b0*/  @!P5 IMAD R0, R15, R14, R0 ;  /* 0x0000000e0f00d224 */ /* 0x008fe200078e0200 */
[----:B------:R-:W-:-:S09]  /*03c0*/  @!P3 IADD3 R14, P5, PT, R25, UR6, RZ ;  /* 0x00000006190ebc10 */ /* 0x000fd2000ffbe0ff */
[----:B------:R-:W-:Y:S01]  /*03d0*/  @!P4 IMAD.IADD R13, R16, 0x1, R13 ;  /* 0x00000001100dc824 */ /* 0x000fe200078e020d */
[----:B------:R-:W-:-:S04]  /*03e0*/  @!P3 LEA.HI.X.SX32 R15, R25, UR7, 0x1, P5 ;  /* 0x00000007190fbc11 */ /* 0x000fc8000a8f0eff */
[----:B------:R-:W-:Y:S01]  /*03f0*/  @!P4 IADD3 R12, P5, PT, R13, UR6, RZ ;  /* 0x000000060d0ccc10 */ /* 0x000fe2000ffbe0ff */
[----:B0-----:R-:W-:Y:S02]  /*0400*/  @!P2 IMAD R0, R21, R20, R0 ;  /* 0x000000141500a224 */ /* 0x001fe400078e0200 */
[----:B------:R-:W4:Y:S01]  /*0410*/  @!P2 LDC R21, c[0x3][0x3c] ;  /* 0x00c00f00ff15ab82 */ /* 0x000f220000000800 */
[----:B------:R-:W-:Y:S01]  /*0420*/  @!P4 LEA.HI.X.SX32 R13, R13, UR7, 0x1, P5 ;  /* 0x000000070d0dcc11 */ /* 0x000fe2000a8f0eff */
[----:B------:R-:W3:Y:S01]  /*0430*/  @!P3 LDG.E.U8 R25, desc[UR4][R14.64] ;  /* 0x000000040e19b981 */ /* 0x000ee2000c1e1100 */
[----:B------:R-:W-:-:S03]  /*0440*/  ISETP.EQ.OR P5, PT, R18, RZ, P1 ;  /* 0x000000ff1200720c */ /* 0x000fc60000fa2670 */
[----:B------:R0:W3:Y:S10]  /*0450*/  @!P4 LDG.E.U8 R29, desc[UR4][R12.64] ;  /* 0x000000040c1dc981 */ /* 0x0000f4000c1e1100 */
[----:B------:R-:W2:Y:S01]  /*0460*/  @!P5 LDG.E.U8 R20, desc[UR4][R4.64+-0x1] ;  /* 0xffffff040414d981 */ /* 0x000ea2000c1e1100 */
[----:B----4-:R-:W-:-:S03]  /*0470*/  @!P2 IMAD R0, R17, R21, R0 ;  /* 0x000000151100a224 */ /* 0x010fc600078e0200 */
[----:B------:R-:W4:Y:S04]  /*0480*/  @!P1 LDG.E.U8 R21, desc[UR4][R8.64+-0x1] ;  /* 0xffffff0408159981 */ /* 0x000f28000c1e1100 */
[----:B------:R-:W3:Y:S01]  /*0490*/  @!P1 LDG.E.U8 R17, desc[UR4][R10.64+-0x1] ;  /* 0xffffff040a119981 */ /* 0x000ee2000c1e1100 */
[----:B-1----:R-:W-:Y:S02]  /*04a0*/  @!P2 IMAD R0, R24, R28, R0 ;  /* 0x0000001c1800a224 */ /* 0x002fe400078e0200 */
[----:B------:R-:W5:Y:S08]  /*04b0*/  @!P6 LDC R24, c[0x3][0x4] ;  /* 0x00c00100ff18eb82 */ /* 0x000f700000000800 */
[----:B------:R-:W2:Y:S01]  /*04c0*/  @!P5 LDC R28, c[0x3][0x18] ;  /* 0x00c00600ff1cdb82 */ /* 0x000ea20000000800 */
[----:B-----5:R-:W-:-:S07]  /*04d0*/  @!P6 IMAD R0, R26, R24, R0 ;  /* 0x000000181a00e224 */ /* 0x020fce00078e0200 */
[----:B------:R-:W1:Y:S08]  /*04e0*/  @!P1 LDC R26, c[0x3][0x2c] ;  /* 0x00c00b00ff1a9b82 */ /* 0x000e700000000800 */
[----:B------:R-:W4:Y:S01]  /*04f0*/  @!P1 LDC R24, c[0x3][0x40] ;  /* 0x00c01000ff189b82 */ /* 0x000f220000000800 */
[----:B------:R-:W-:-:S05]  /*0500*/  IMAD.IADD R22, R16, 0x1, R22 ;  /* 0x0000000110167824 */ /* 0x000fca00078e0216 */
[C---:B0-----:R-:W-:Y:S01]  /*0510*/  @!P0 IADD3 R12, P2, PT, R22.reuse, UR6, RZ ;  /* 0x00000006160c8c10 */ /* 0x041fe2000ff5e0ff */
[----:B------:R-:W-:-:S03]  /*0520*/  @!P0 IMAD.IADD R15, R22, 0x1, R19 ;  /* 0x00000001160f8824 */ /* 0x000fc600078e0213 */
[----:B------:R-:W-:-:S06]  /*0530*/  @!P0 LEA.HI.X.SX32 R13, R22, UR7, 0x1, P2 ;  /* 0x00000007160d8c11 */ /* 0x000fcc00090f0eff */
[----:B------:R0:W5:Y:S02]  /*0540*/  @!P0 LDG.E.U8 R13, desc[UR4][R12.64] ;  /* 0x000000040c0d8981 */ /* 0x000164000c1e1100 */
[----:B0-----:R-:W-:Y:S02]  /*0550*/  VIADD R12, R16, 0x2 ;  /* 0x00000002100c7836 */ /* 0x001fe40000000000 */
[----:B--2---:R-:W-:Y:S02]  /*0560*/  @!P5 IMAD R0, R20, R28, R0 ;  /* 0x0000001c1400d224 */ /* 0x004fe400078e0200 */
[----:B------:R-:W-:Y:S02]  /*0570*/  VIADD R20, R16, 0x1 ;  /* 0x0000000110147836 */ /* 0x000fe40000000000 */
[----:B-1----:R-:W-:Y:S02]  /*0580*/  @!P1 IMAD R0, R27, R26, R0 ;  /* 0x0000001a1b009224 */ /* 0x002fe400078e0200 */
[----:B------:R-:W3:Y:S01]  /*0590*/  @!P1 LDC R26, c[0x3][0x54] ;  /* 0x00c01500ff1a9b82 */ /* 0x000ee20000000800 */
[----:B------:R-:W-:Y:S01]  /*05a0*/  ISETP.GE.AND P2, PT, R20, R19, PT ;  /* 0x000000131400720c */ /* 0x000fe20003f46270 */
[C---:B------:R-:W-:Y:S01]  /*05b0*/  @!P0 IMAD.IADD R27, R16.reuse, 0x1, R23 ;  /* 0x00000001101b8824 */ /* 0x040fe200078e0217 */
[----:B------:R-:W-:Y:S01]  /*05c0*/  @!P0 IADD3 R14, P5, PT, R15, UR6, RZ ;  /* 0x000000060f0e8c10 */ /* 0x000fe2000ffbe0ff */
[----:B----4-:R-:W-:Y:S01]  /*05d0*/  @!P1 IMAD R0, R21, R24, R0 ;  /* 0x0000001815009224 */ /* 0x010fe200078e0200 */
[----:B------:R-:W-:-:S03]  /*05e0*/  ISETP.LT.OR P2, PT, R16, -0x1, P2 ;  /* 0xffffffff1000780c */ /* 0x000fc60001741670 */
[----:B------:R-:W0:Y:S01]  /*05f0*/  @!P3 LDC R24, c[0x3][0x8] ;  /* 0x00c00200ff18bb82 */ /* 0x000e220000000800 */
[----:B------:R-:W-:Y:S02]  /*0600*/  @!P0 LEA.HI.X.SX32 R15, R15, UR7, 0x1, P5 ;  /* 0x000000070f0f8c11 */ /* 0x000fe4000a8f0eff */
[----:B------:R-:W-:Y:S02]  /*0610*/  @!P0 IADD3 R20, P5, PT, R27, UR6, RZ ;  /* 0x000000061b148c10 */ /* 0x000fe4000ffbe0ff */
[----:B------:R-:W-:-:S03]  /*0620*/  ISETP.LT.U32.OR P6, PT, R18, 0x2, P2 ;  /* 0x000000021200780c */ /* 0x000fc600017c1470 */
[----:B------:R-:W1:Y:S01]  /*0630*/  @!P4 LDC R23, c[0x3][0x1c] ;  /* 0x00c00700ff17cb82 */ /* 0x000e620000000800 */
[----:B------:R-:W-:Y:S01]  /*0640*/  @!P0 LEA.HI.X.SX32 R21, R27, UR7, 0x1, P5 ;  /* 0x000000071b158c11 */ /* 0x000fe2000a8f0eff */
[----:B------:R-:W2:Y:S01]  /*0650*/  @!P0 LDG.E.U8 R15, desc[UR4][R14.64] ;  /* 0x000000040e0f8981 */ /* 0x000ea2000c1e1100 */
[----:B------:R-:W-:-:S03]  /*0660*/  ISETP.EQ.OR P5, PT, R18, RZ, P2 ;  /* 0x000000ff1200720c */ /* 0x000fc600017a2670 */
[----:B------:R-:W4:Y:S04]  /*0670*/  @!P2 LDG.E.U8 R27, desc[UR4][R8.64+0x1] ;  /* 0x00000104081ba981 */ /* 0x000f28000c1e1100 */
[----:B------:R0:W4:Y:S01]  /*0680*/  @!P0 LDG.E.U8 R21, desc[UR4][R20.64] ;  /* 0x0000000414158981 */ /* 0x000122000c1e1100 */
[----:B---3--:R-:W-:Y:S01]  /*0690*/  @!P1 IMAD R0, R17, R26, R0 ;  /* 0x0000001a11009224 */ /* 0x008fe200078e0200 */
[----:B------:R-:W-:Y:S01]  /*06a0*/  ISETP.GE.AND P1, PT, R12, R19, PT ;  /* 0x000000130c00720c */ /* 0x000fe20003f26270 */
[----:B------:R-:W4:Y:S01]  /*06b0*/  @!P0 LDC R26, c[0x3][0x58] ;  /* 0x00c01600ff1a8b82 */ /* 0x000f220000000800 */
[----:B------:R-:W3:Y:S02]  /*06c0*/  @!P6 LDG.E.U8 R17, desc[UR4][R2.64+0x1] ;  /* 0x000001040211e981 */ /* 0x000ee4000c1e1100 */
[----:B------:R-:W-:-:S02]  /*06d0*/  ISETP.LT.OR P1, PT, R16, -0x2, P1 ;  /* 0xfffffffe1000780c */ /* 0x000fc40000f21670 */
[----:B------:R-:W3:Y:S01]  /*06e0*/  @!P5 LDG.E.U8 R19, desc[UR4][R4.64+0x1] ;  /* 0x000001040413d981 */ /* 0x000ee2000c1e1100 */
[----:B0-----:R-:W-:Y:S01]  /*06f0*/  @!P3 IMAD R0, R25, R24, R0 ;  /* 0x000000181900b224 */ /* 0x001fe200078e0200 */
[C---:B------:R-:W-:Y:S01]  /*0700*/  ISETP.LT.U32.OR P3, PT, R18.reuse, 0x2, P1 ;  /* 0x000000021200780c */ /* 0x040fe20000f61470 */
[----:B------:R-:W5:Y:S01]  /*0710*/  @!P0 LDC R20, c[0x3][0x30] ;  /* 0x00c00c00ff148b82 */ /* 0x000f620000000800 */
[----:B------:R-:W3:Y:S01]  /*0720*/  @!P2 LDG.E.U8 R25, desc[UR4][R6.64+0x1] ;  /* 0x000001040619a981 */ /* 0x000ee2000c1e1100 */
[----:B-1----:R-:W-:Y:S01]  /*0730*/  @!P4 IMAD R0, R29, R23, R0 ;  /* 0x000000171d00c224 */ /* 0x002fe200078e0200 */
[----:B------:R-:W-:Y:S02]  /*0740*/  ISETP.EQ.OR P4, PT, R18, RZ, P1 ;  /* 0x000000ff1200720c */ /* 0x000fe40000f82670 */
[----:B------:R-:W3:Y:S03]  /*0750*/  @!P2 LDG.E.U8 R23, desc[UR4][R10.64+0x1] ;  /* 0x000001040a17a981 */ /* 0x000ee6000c1e1100 */
[----:B------:R-:W2:Y:S01]  /*0760*/  @!P0 LDC R24, c[0x3][0x44] ;  /* 0x00c01100ff188b82 */ /* 0x000ea20000000800 */
[----:B------:R-:W3:Y:S04]  /*0770*/  @!P1 LDG.E.U8 R14, desc[UR4][R6.64+0x2] ;  /* 0x00000204060e9981 */ /* 0x000ee8000c1e1100 */
[----:B------:R0:W3:Y:S03]  /*0780*/  @!P3 LDG.E.U8 R29, desc[UR4][R2.64+0x2] ;  /* 0x00000204021db981 */ /* 0x0000e6000c1e1100 */
[----:B------:R-:W3:Y:S01]  /*0790*/  @!P6 LDC R28, c[0x3][0xc] ;  /* 0x00c00300ff1ceb82 */ /* 0x000ee20000000800 */
[----:B------:R1:W3:Y:S04]  /*07a0*/  @!P4 LDG.E.U8 R12, desc[UR4][R4.64+0x2] ;  /* 0x00000204040cc981 */ /* 0x0002e8000c1e1100 */
[----:B------:R1:W3:Y:S03]  /*07b0*/  @!P1 LDG.E.U8 R16, desc[UR4][R8.64+0x2] ;  /* 0x0000020408109981 */ /* 0x0002e6000c1e1100 */
[----:B0-----:R-:W0:Y:S01]  /*07c0*/  @!P5 LDC R2, c[0x3][0x20] ;  /* 0x00c00800ff02db82 */ /* 0x001e220000000800 */
[----:B------:R0:W3:Y:S01]  /*07d0*/  @!P1 LDG.E.U8 R18, desc[UR4][R10.64+0x2] ;  /* 0x000002040a129981 */ /* 0x0000e2000c1e1100 */
[----:B-----5:R-:W-:-:S06]  /*07e0*/  @!P0 IMAD R0, R13, R20, R0 ;  /* 0x000000140d008224 */ /* 0x020fcc00078e0200 */
[----:B------:R-:W5:Y:S08]  /*07f0*/  @!P2 LDC R3, c[0x3][0x34] ;  /* 0x00c00d00ff03ab82 */ /* 0x000f700000000800 */
[----:B-1----:R-:W1:Y:S08]  /*0800*/  @!P2 LDC R4, c[0x3][0x48] ;  /* 0x00c01200ff04ab82 */ /* 0x002e700000000800 */
[----:B------:R-:W1:Y:S08]  /*0810*/  @!P2 LDC R5, c[0x3][0x5c] ;  /* 0x00c01700ff05ab82 */ /* 0x000e700000000800 */
[----:B------:R-:W1:Y:S08]  /*0820*/  @!P3 LDC R6, c[0x3][0x10] ;  /* 0x00c00400ff06bb82 */ /* 0x000e700000000800 */
[----:B------:R-:W1:Y:S08]  /*0830*/  @!P4 LDC R7, c[0x3][0x24] ;  /* 0x00c00900ff07cb82 */ /* 0x000e700000000800 */
[----:B------:R-:W1:Y:S08]  /*0840*/  @!P1 LDC R9, c[0x3][0x38] ;  /* 0x00c00e00ff099b82 */ /* 0x000e700000000800 */
[----:B0-----:R-:W0:Y:S01]  /*0850*/  @!P1 LDC R11, c[0x3][0x60] ;  /* 0x00c01800ff0b9b82 */ /* 0x001e220000000800 */
[----:B------:R-:W-:Y:S01]  /*0860*/  UMOV UR6, 0x4ee4a102 ;  /* 0x4ee4a10200067882 */ /* 0x000fe20000000000 */
[----:B------:R-:W-:Y:S01]  /*0870*/  UMOV UR7, 0x3f79c2d1 ;  /* 0x3f79c2d100077882 */ /* 0x000fe20000000000 */
[----:B--2---:R-:W-:-:S04]  /*0880*/  @!P0 IMAD R0, R15, R24, R0 ;  /* 0x000000180f008224 */ /* 0x004fc800078e0200 */
[----:B----4-:R-:W-:-:S04]  /*0890*/  @!P0 IMAD R0, R21, R26, R0 ;  /* 0x0000001a15008224 */ /* 0x010fc800078e0200 */
[----:B---3--:R-:W-:-:S04]  /*08a0*/  @!P6 IMAD R0, R17, R28, R0 ;  /* 0x0000001c1100e224 */ /* 0x008fc800078e0200 */
[----:B------:R-:W-:-:S04]  /*08b0*/  @!P5 IMAD R0, R19, R2, R0 ;  /* 0x000000021300d224 */ /* 0x000fc800078e0200 */
[----:B-----5:R-:W-:Y:S02]  /*08c0*/  @!P2 IMAD R0, R25, R3, R0 ;  /* 0x000000031900a224 */ /* 0x020fe400078e0200 */
[----:B------:R-:W2:Y:S02]  /*08d0*/  @!P1 LDC R3, c[0x3][0x4c] ;  /* 0x00c01300ff039b82 */ /* 0x000ea40000000800 */
[----:B-1----:R-:W-:-:S04]  /*08e0*/  @!P2 IMAD R0, R27, R4, R0 ;  /* 0x000000041b00a224 */ /* 0x002fc800078e0200 */
[----:B------:R-:W-:-:S04]  /*08f0*/  @!P2 IMAD R0, R23, R5, R0 ;  /* 0x000000051700a224 */ /* 0x000fc800078e0200 */
[----:B------:R-:W-:-:S04]  /*0900*/  @!P3 IMAD R0, R29, R6, R0 ;  /* 0x000000061d00b224 */ /* 0x000fc800078e0200 */
[----:B------:R-:W-:-:S04]  /*0910*/  @!P4 IMAD R0, R12, R7, R0 ;  /* 0x000000070c00c224 */ /* 0x000fc800078e0200 */
[----:B------:R-:W-:-:S04]  /*0920*/  @!P1 IMAD R0, R14, R9, R0 ;  /* 0x000000090e009224 */ /* 0x000fc800078e0200 */
[----:B--2---:R-:W-:-:S04]  /*0930*/  @!P1 IMAD R0, R16, R3, R0 ;  /* 0x0000000310009224 */ /* 0x004fc800078e0200 */
[----:B0-----:R-:W-:-:S04]  /*0940*/  @!P1 IMAD R0, R18, R11, R0 ;  /* 0x0000000b12009224 */ /* 0x001fc800078e0200 */
[----:B------:R-:W0:Y:S02]  /*0950*/  I2F.F64 R2, R0 ;  /* 0x0000000000027312 */ /* 0x000e240000201c00 */
[----:B0-----:R-:W-:Y:S01]  /*0960*/  DMUL R2, R2, UR6 ;  /* 0x0000000602027c28 */ /* 0x001fe20008000000 */
[----:B------:R-:W-:-:S09]  /*0970*/  IADD3 R4, P0, PT, R22, UR8, RZ ;  /* 0x0000000816047c10 */ /* 0x000fd2000ff1e0ff */
[----:B------:R-:W0:Y:S01]  /*0980*/  F2I.U32.F64.TRUNC R3, R2 ;  /* 0x0000000200037311 */ /* 0x000e22000030d000 */
[----:B------:R-:W-:-:S05]  /*0990*/  LEA.HI.X.SX32 R5, R22, UR9, 0x1, P0 ;  /* 0x0000000916057c11 */ /* 0x000fca00080f0eff */
[----:B0-----:R-:W-:Y:S01]  /*09a0*/  STG.E.U8 desc[UR4][R4.64], R3 ;  /* 0x0000000304007986 */ /* 0x001fe2000c101104 */
[----:B------:R-:W-:Y:S05]  /*09b0*/  EXIT ;  /* 0x000000000000794d */ /* 0x000fea0003800000 */
.L_x_117:
        /* <DEDUP_REMOVED lines=12> */
.L_x_126:


//--------------------- .nv.shared.reserved.0     --------------------------
	.section	.nv.shared.reserved.0,"aw",@nobits
	.weak		__nv_reservedSMEM_offset_0_alias
	.size		__nv_reservedSMEM_offset_0_alias, 0, 64
	.other		__nv_reservedSMEM_offset_0_alias,@"STO_CUDA_RESERVED_SHARED STV_DEFAULT"
__nv_reservedSMEM_offset_0_alias:
	.zero		0
	.zero		64


//--------------------- .nv.shared._Z7kernel2PiS_iii --------------------------
	.section	.nv.shared._Z7kernel2PiS_iii,"aw",@nobits
	.sectionflags	@""
	.align	4
.nv.shared._Z7kernel2PiS_iii:
	.zero		1028


//--------------------- .nv.shared._Z7kernel1PiS_ii --------------------------
	.section	.nv.shared._Z7kernel1PiS_ii,"aw",@nobits
	.sectionflags	@""
	.align	4
.nv.shared._Z7kernel1PiS_ii:
	.zero		3348


//--------------------- .nv.constant0._Z23mark_final_edges_kernelPhPiS0_iii --------------------------
	.section	.nv.constant0._Z23mark_final_edges_kernelPhPiS0_iii,"a",@progbits
	.sectionflags	@""
	.align	4
.nv.constant0._Z23mark_final_edges_kernelPhPiS0_iii:
	.zero		932


//--------------------- .nv.constant0._Z7kernel3Piii --------------------------
	.section	.nv.constant0._Z7kernel3Piii,"a",@progbits
	.sectionflags	@""
	.align	4
.nv.constant0._Z7kernel3Piii:
	.zero		912


//--------------------- .nv.constant0._Z7kernel2PiS_iii --------------------------
	.section	.nv.constant0._Z7kernel2PiS_iii,"a",@progbits
	.sectionflags	@""
	.align	4
.nv.constant0._Z7kernel2PiS_iii:
	.zero		924


//--------------------- .nv.constant0._Z7kernel1PiS_ii --------------------------
	.section	.nv.constant0._Z7kernel1PiS_ii,"a",@progbits
	.sectionflags	@""
	.align	4
.nv.constant0._Z7kernel1PiS_ii:
	.zero		920


//--------------------- .nv.constant0._Z27gradient_calculation_kernelPhPiiib --------------------------
	.section	.nv.constant0._Z27gradient_calculation_kernelPhPiiib,"a",@progbits
	.sectionflags	@""
	.align	4
.nv.constant0._Z27gradient_calculation_kernelPhPiiib:
	.zero		921


//--------------------- .nv.constant0._Z29remove_non_edge_pixels_kernelPiiii --------------------------
	.section	.nv.constant0._Z29remove_non_edge_pixels_kernelPiiii,"a",@progbits
	.sectionflags	@""
	.align	4
.nv.constant0._Z29remove_non_edge_pixels_kernelPiiii:
	.zero		916


//--------------------- .nv.constant0._Z20gaussian_blur_kernelPhS_ii --------------------------
	.section	.nv.constant0._Z20gaussian_blur_kernelPhS_ii,"a",@progbits
	.sectionflags	@""
	.align	4
.nv.constant0._Z20gaussian_blur_kernelPhS_ii:
	.zero		920


//--------------------- SYMBOLS --------------------------

	.type		.nv.reservedSmem.offset0,@object
	.size		.nv.reservedSmem.offset0,0x4
	.type		.nv.reservedSmem.cap,@object
	.size		.nv.reservedSmem.cap,0x4
